//
// Generated by NVIDIA NVVM Compiler
//
// Compiler Build ID: CL-36424714
// Cuda compilation tools, release 13.0, V13.0.88
// Based on NVVM 20.0.0
//

.version 9.0
.target sm_100
.address_size 64

	// .globl	_Z28batch_cosine_similarity_tf32PKfS0_PfS0_S0_iii
// _ZZ28batch_cosine_similarity_tf32PKfS0_PfS0_S0_iiiE6smem_a has been demoted
// _ZZ28batch_cosine_similarity_tf32PKfS0_PfS0_S0_iiiE6smem_b has been demoted
// _ZZ24compute_norms_vectorizedPKfPfiiE4smem has been demoted

.visible .entry _Z28batch_cosine_similarity_tf32PKfS0_PfS0_S0_iii(
	.param .u64 .ptr .align 1 _Z28batch_cosine_similarity_tf32PKfS0_PfS0_S0_iii_param_0,
	.param .u64 .ptr .align 1 _Z28batch_cosine_similarity_tf32PKfS0_PfS0_S0_iii_param_1,
	.param .u64 .ptr .align 1 _Z28batch_cosine_similarity_tf32PKfS0_PfS0_S0_iii_param_2,
	.param .u64 .ptr .align 1 _Z28batch_cosine_similarity_tf32PKfS0_PfS0_S0_iii_param_3,
	.param .u64 .ptr .align 1 _Z28batch_cosine_similarity_tf32PKfS0_PfS0_S0_iii_param_4,
	.param .u32 _Z28batch_cosine_similarity_tf32PKfS0_PfS0_S0_iii_param_5,
	.param .u32 _Z28batch_cosine_similarity_tf32PKfS0_PfS0_S0_iii_param_6,
	.param .u32 _Z28batch_cosine_similarity_tf32PKfS0_PfS0_S0_iii_param_7
)
.maxntid 256
.minnctapersm 4
{
	.local .align 16 .b8 	__local_depot0[1024];
	.reg .b64 	%SP;
	.reg .b64 	%SPL;
	.reg .pred 	%p<980>;
	.reg .b32 	%r<124>;
	.reg .b32 	%f<1608>;
	.reg .b64 	%rd<124>;
	// demoted variable
	.shared .align 4 .b8 _ZZ28batch_cosine_similarity_tf32PKfS0_PfS0_S0_iiiE6smem_a[4096];
	// demoted variable
	.shared .align 4 .b8 _ZZ28batch_cosine_similarity_tf32PKfS0_PfS0_S0_iiiE6smem_b[4096];
	mov.u64 	%SPL, __local_depot0;
	cvta.local.u64 	%SP, %SPL;
	ld.param.u64 	%rd28, [_Z28batch_cosine_similarity_tf32PKfS0_PfS0_S0_iii_param_0];
	ld.param.u64 	%rd29, [_Z28batch_cosine_similarity_tf32PKfS0_PfS0_S0_iii_param_1];
	ld.param.u64 	%rd32, [_Z28batch_cosine_similarity_tf32PKfS0_PfS0_S0_iii_param_2];
	ld.param.u64 	%rd30, [_Z28batch_cosine_similarity_tf32PKfS0_PfS0_S0_iii_param_3];
	ld.param.u64 	%rd31, [_Z28batch_cosine_similarity_tf32PKfS0_PfS0_S0_iii_param_4];
	ld.param.u32 	%r69, [_Z28batch_cosine_similarity_tf32PKfS0_PfS0_S0_iii_param_5];
	ld.param.u32 	%r70, [_Z28batch_cosine_similarity_tf32PKfS0_PfS0_S0_iii_param_6];
	ld.param.u32 	%r71, [_Z28batch_cosine_similarity_tf32PKfS0_PfS0_S0_iii_param_7];
	cvta.to.global.u64 	%rd1, %rd32;
	add.u64 	%rd2, %SPL, 0;
	mov.u32 	%r1, %tid.x;
	mov.u32 	%r72, %ctaid.y;
	shl.b32 	%r2, %r72, 4;
	mov.u32 	%r73, %ctaid.x;
	shl.b32 	%r3, %r73, 4;
	setp.ge.s32 	%p1, %r2, %r69;
	setp.ge.s32 	%p2, %r3, %r70;
	or.pred  	%p3, %p1, %p2;
	@%p3 bra 	$L__BB0_529;
	setp.gt.s32 	%p4, %r71, 0;
	mov.f32 	%f1584, 0f00000000;
	mov.f32 	%f1585, %f1584;
	mov.f32 	%f1586, %f1584;
	mov.f32 	%f1587, %f1584;
	mov.f32 	%f1588, %f1584;
	mov.f32 	%f1589, %f1584;
	mov.f32 	%f1590, %f1584;
	mov.f32 	%f1591, %f1584;
	@%p4 bra 	$L__BB0_2;
	bra.uni 	$L__BB0_18;
$L__BB0_2:
	mov.u32 	%r4, %ntid.x;
	cvta.to.global.u64 	%rd3, %rd29;
	cvta.to.global.u64 	%rd4, %rd28;
	mov.b32 	%r120, 0;
	mov.f32 	%f1584, 0f00000000;
	mov.f32 	%f1585, %f1584;
	mov.f32 	%f1586, %f1584;
	mov.f32 	%f1587, %f1584;
	mov.f32 	%f1588, %f1584;
	mov.f32 	%f1589, %f1584;
	mov.f32 	%f1590, %f1584;
	mov.f32 	%f1591, %f1584;
$L__BB0_3:
	add.s32 	%r6, %r120, 64;
	min.s32 	%r75, %r6, %r71;
	sub.s32 	%r7, %r75, %r120;
	shl.b32 	%r8, %r7, 4;
	setp.ge.s32 	%p5, %r1, %r8;
	@%p5 bra 	$L__BB0_12;
	mov.u32 	%r121, %r1;
$L__BB0_5:
	div.s32 	%r76, %r121, %r7;
	mul.lo.s32 	%r77, %r76, %r7;
	sub.s32 	%r11, %r121, %r77;
	add.s32 	%r12, %r76, %r2;
	add.s32 	%r13, %r11, %r120;
	setp.ge.s32 	%p6, %r12, %r69;
	setp.ge.s32 	%p7, %r13, %r71;
	mov.f32 	%f1574, 0f00000000;
	or.pred  	%p8, %p6, %p7;
	@%p8 bra 	$L__BB0_7;
	mad.lo.s32 	%r78, %r12, %r71, %r13;
	mul.wide.s32 	%rd34, %r78, 4;
	add.s64 	%rd35, %rd4, %rd34;
	ld.global.nc.f32 	%f1574, [%rd35];
$L__BB0_7:
	shl.b32 	%r79, %r76, 6;
	add.s32 	%r80, %r79, %r11;
	shl.b32 	%r81, %r80, 2;
	mov.u32 	%r82, _ZZ28batch_cosine_similarity_tf32PKfS0_PfS0_S0_iiiE6smem_a;
	add.s32 	%r83, %r82, %r81;
	st.shared.f32 	[%r83], %f1574;
	add.s32 	%r121, %r121, %r4;
	setp.lt.s32 	%p9, %r121, %r8;
	@%p9 bra 	$L__BB0_5;
	mov.u32 	%r122, %r1;
$L__BB0_9:
	div.s32 	%r84, %r122, %r7;
	mul.lo.s32 	%r85, %r84, %r7;
	sub.s32 	%r17, %r122, %r85;
	add.s32 	%r18, %r84, %r3;
	add.s32 	%r19, %r17, %r120;
	setp.ge.s32 	%p10, %r18, %r70;
	setp.ge.s32 	%p11, %r19, %r71;
	mov.f32 	%f1575, 0f00000000;
	or.pred  	%p12, %p10, %p11;
	@%p12 bra 	$L__BB0_11;
	mad.lo.s32 	%r86, %r18, %r71, %r19;
	mul.wide.s32 	%rd36, %r86, 4;
	add.s64 	%rd37, %rd3, %rd36;
	ld.global.nc.f32 	%f1575, [%rd37];
$L__BB0_11:
	shl.b32 	%r87, %r84, 6;
	add.s32 	%r88, %r87, %r17;
	shl.b32 	%r89, %r88, 2;
	mov.u32 	%r90, _ZZ28batch_cosine_similarity_tf32PKfS0_PfS0_S0_iiiE6smem_b;
	add.s32 	%r91, %r90, %r89;
	st.shared.f32 	[%r91], %f1575;
	add.s32 	%r122, %r122, %r4;
	setp.lt.s32 	%p13, %r122, %r8;
	@%p13 bra 	$L__BB0_9;
$L__BB0_12:
	bar.sync 	0;
	setp.lt.s32 	%p14, %r7, 1;
	@%p14 bra 	$L__BB0_17;
	mov.u32 	%r93, _ZZ28batch_cosine_similarity_tf32PKfS0_PfS0_S0_iiiE6smem_b;
	cvt.u64.u32 	%rd40, %r93;
	cvta.shared.u64 	%rd123, %rd40;
	mov.u32 	%r94, _ZZ28batch_cosine_similarity_tf32PKfS0_PfS0_S0_iiiE6smem_a;
	cvt.u64.u32 	%rd41, %r94;
	cvta.shared.u64 	%rd122, %rd41;
	mov.b32 	%r123, 0;
$L__BB0_14:
	setp.gt.u32 	%p15, %r1, 31;
	@%p15 bra 	$L__BB0_16;
	mov.b32 	%r95, 64;
	wmma.load.a.sync.aligned.row.m16n16k8.tf32 	{%r96, %r97, %r98, %r99}, [%rd122], %r95;
	wmma.load.b.sync.aligned.col.m16n16k8.tf32 	{%r100, %r101, %r102, %r103}, [%rd123], %r95;
	wmma.mma.sync.aligned.row.col.m16n16k8.f32.tf32.tf32.f32 {%f1591, %f1590, %f1589, %f1588, %f1587, %f1586, %f1585, %f1584}, {%r96, %r97, %r98, %r99}, {%r100, %r101, %r102, %r103}, {%f1591, %f1590, %f1589, %f1588, %f1587, %f1586, %f1585, %f1584};
$L__BB0_16:
	add.s32 	%r123, %r123, 8;
	add.s64 	%rd123, %rd123, 32;
	add.s64 	%rd122, %rd122, 32;
	setp.lt.s32 	%p16, %r123, %r7;
	@%p16 bra 	$L__BB0_14;
$L__BB0_17:
	bar.sync 	0;
	setp.lt.s32 	%p17, %r6, %r71;
	mov.u32 	%r120, %r6;
	@%p17 bra 	$L__BB0_3;
$L__BB0_18:
	setp.gt.u32 	%p18, %r1, 31;
	@%p18 bra 	$L__BB0_529;
	mov.b32 	%r104, 16;
	wmma.store.d.sync.aligned.row.m16n16k8.f32 	[%SP], {%f1591, %f1590, %f1589, %f1588, %f1587, %f1586, %f1585, %f1584}, %r104;
	cvta.to.global.u64 	%rd42, %rd30;
	mul.wide.u32 	%rd43, %r2, 4;
	add.s64 	%rd9, %rd42, %rd43;
	mul.lo.s32 	%r23, %r2, %r70;
	ld.local.f32 	%f59, [%rd2];
	ld.global.nc.f32 	%f53, [%rd9];
	cvt.s64.s32 	%rd10, %r3;
	cvta.to.global.u64 	%rd44, %rd31;
	mul.wide.s32 	%rd45, %r3, 4;
	add.s64 	%rd11, %rd44, %rd45;
	ld.global.nc.f32 	%f54, [%rd11];
	mul.f32 	%f60, %f53, %f54;
	setp.lt.f32 	%p19, %f60, 0f322BCC77;
	div.rn.f32 	%f61, %f59, %f60;
	selp.f32 	%f62, 0f00000000, %f61, %p19;
	add.s32 	%r105, %r3, %r23;
	mul.wide.s32 	%rd46, %r105, 4;
	add.s64 	%rd12, %rd1, %rd46;
	st.global.f32 	[%rd12], %f62;
	add.s32 	%r24, %r3, 1;
	setp.ge.s32 	%p20, %r24, %r70;
	@%p20 bra 	$L__BB0_21;
	ld.local.f32 	%f63, [%rd2+4];
	ld.global.nc.f32 	%f64, [%rd11+4];
	mul.f32 	%f65, %f53, %f64;
	setp.lt.f32 	%p21, %f65, 0f322BCC77;
	div.rn.f32 	%f66, %f63, %f65;
	selp.f32 	%f67, 0f00000000, %f66, %p21;
	st.global.f32 	[%rd12+4], %f67;
$L__BB0_21:
	add.s32 	%r25, %r3, 2;
	setp.ge.s32 	%p22, %r25, %r70;
	@%p22 bra 	$L__BB0_23;
	ld.local.f32 	%f68, [%rd2+8];
	ld.global.nc.f32 	%f69, [%rd11+8];
	mul.f32 	%f70, %f53, %f69;
	setp.lt.f32 	%p23, %f70, 0f322BCC77;
	div.rn.f32 	%f71, %f68, %f70;
	selp.f32 	%f72, 0f00000000, %f71, %p23;
	st.global.f32 	[%rd12+8], %f72;
$L__BB0_23:
	add.s32 	%r26, %r3, 3;
	setp.ge.s32 	%p24, %r26, %r70;
	@%p24 bra 	$L__BB0_25;
	ld.local.f32 	%f73, [%rd2+12];
	ld.global.nc.f32 	%f74, [%rd11+12];
	mul.f32 	%f75, %f53, %f74;
	setp.lt.f32 	%p25, %f75, 0f322BCC77;
	div.rn.f32 	%f76, %f73, %f75;
	selp.f32 	%f77, 0f00000000, %f76, %p25;
	st.global.f32 	[%rd12+12], %f77;
$L__BB0_25:
	add.s32 	%r27, %r3, 4;
	setp.ge.s32 	%p26, %r27, %r70;
	@%p26 bra 	$L__BB0_27;
	ld.local.f32 	%f78, [%rd2+16];
	ld.global.nc.f32 	%f79, [%rd11+16];
	mul.f32 	%f80, %f53, %f79;
	setp.lt.f32 	%p27, %f80, 0f322BCC77;
	div.rn.f32 	%f81, %f78, %f80;
	selp.f32 	%f82, 0f00000000, %f81, %p27;
	st.global.f32 	[%rd12+16], %f82;
$L__BB0_27:
	add.s32 	%r28, %r3, 5;
	setp.ge.s32 	%p28, %r28, %r70;
	@%p28 bra 	$L__BB0_29;
	ld.local.f32 	%f83, [%rd2+20];
	ld.global.nc.f32 	%f84, [%rd11+20];
	mul.f32 	%f85, %f53, %f84;
	setp.lt.f32 	%p29, %f85, 0f322BCC77;
	div.rn.f32 	%f86, %f83, %f85;
	selp.f32 	%f87, 0f00000000, %f86, %p29;
	st.global.f32 	[%rd12+20], %f87;
$L__BB0_29:
	add.s32 	%r29, %r3, 6;
	setp.ge.s32 	%p30, %r29, %r70;
	@%p30 bra 	$L__BB0_31;
	ld.local.f32 	%f88, [%rd2+24];
	ld.global.nc.f32 	%f89, [%rd11+24];
	mul.f32 	%f90, %f53, %f89;
	setp.lt.f32 	%p31, %f90, 0f322BCC77;
	div.rn.f32 	%f91, %f88, %f90;
	selp.f32 	%f92, 0f00000000, %f91, %p31;
	st.global.f32 	[%rd12+24], %f92;
$L__BB0_31:
	add.s32 	%r30, %r3, 7;
	setp.ge.s32 	%p32, %r30, %r70;
	@%p32 bra 	$L__BB0_33;
	ld.local.f32 	%f93, [%rd2+28];
	ld.global.nc.f32 	%f94, [%rd11+28];
	mul.f32 	%f95, %f53, %f94;
	setp.lt.f32 	%p33, %f95, 0f322BCC77;
	div.rn.f32 	%f96, %f93, %f95;
	selp.f32 	%f97, 0f00000000, %f96, %p33;
	st.global.f32 	[%rd12+28], %f97;
$L__BB0_33:
	add.s32 	%r31, %r3, 8;
	setp.ge.s32 	%p34, %r31, %r70;
	@%p34 bra 	$L__BB0_35;
	ld.local.f32 	%f98, [%rd2+32];
	ld.global.nc.f32 	%f99, [%rd11+32];
	mul.f32 	%f100, %f53, %f99;
	setp.lt.f32 	%p35, %f100, 0f322BCC77;
	div.rn.f32 	%f101, %f98, %f100;
	selp.f32 	%f102, 0f00000000, %f101, %p35;
	st.global.f32 	[%rd12+32], %f102;
$L__BB0_35:
	add.s32 	%r32, %r3, 9;
	setp.ge.s32 	%p36, %r32, %r70;
	@%p36 bra 	$L__BB0_37;
	ld.local.f32 	%f103, [%rd2+36];
	ld.global.nc.f32 	%f104, [%rd11+36];
	mul.f32 	%f105, %f53, %f104;
	setp.lt.f32 	%p37, %f105, 0f322BCC77;
	div.rn.f32 	%f106, %f103, %f105;
	selp.f32 	%f107, 0f00000000, %f106, %p37;
	st.global.f32 	[%rd12+36], %f107;
$L__BB0_37:
	add.s32 	%r33, %r3, 10;
	setp.ge.s32 	%p38, %r33, %r70;
	@%p38 bra 	$L__BB0_39;
	ld.local.f32 	%f108, [%rd2+40];
	ld.global.nc.f32 	%f109, [%rd11+40];
	mul.f32 	%f110, %f53, %f109;
	setp.lt.f32 	%p39, %f110, 0f322BCC77;
	div.rn.f32 	%f111, %f108, %f110;
	selp.f32 	%f112, 0f00000000, %f111, %p39;
	st.global.f32 	[%rd12+40], %f112;
$L__BB0_39:
	add.s32 	%r34, %r3, 11;
	setp.ge.s32 	%p40, %r34, %r70;
	@%p40 bra 	$L__BB0_41;
	ld.local.f32 	%f113, [%rd2+44];
	ld.global.nc.f32 	%f114, [%rd11+44];
	mul.f32 	%f115, %f53, %f114;
	setp.lt.f32 	%p41, %f115, 0f322BCC77;
	div.rn.f32 	%f116, %f113, %f115;
	selp.f32 	%f117, 0f00000000, %f116, %p41;
	st.global.f32 	[%rd12+44], %f117;
$L__BB0_41:
	add.s32 	%r35, %r3, 12;
	setp.ge.s32 	%p42, %r35, %r70;
	@%p42 bra 	$L__BB0_43;
	ld.local.f32 	%f118, [%rd2+48];
	ld.global.nc.f32 	%f119, [%rd11+48];
	mul.f32 	%f120, %f53, %f119;
	setp.lt.f32 	%p43, %f120, 0f322BCC77;
	div.rn.f32 	%f121, %f118, %f120;
	selp.f32 	%f122, 0f00000000, %f121, %p43;
	st.global.f32 	[%rd12+48], %f122;
$L__BB0_43:
	add.s32 	%r36, %r3, 13;
	setp.ge.s32 	%p44, %r36, %r70;
	@%p44 bra 	$L__BB0_45;
	ld.local.f32 	%f123, [%rd2+52];
	ld.global.nc.f32 	%f124, [%rd11+52];
	mul.f32 	%f125, %f53, %f124;
	setp.lt.f32 	%p45, %f125, 0f322BCC77;
	div.rn.f32 	%f126, %f123, %f125;
	selp.f32 	%f127, 0f00000000, %f126, %p45;
	st.global.f32 	[%rd12+52], %f127;
$L__BB0_45:
	add.s32 	%r37, %r3, 14;
	setp.ge.s32 	%p46, %r37, %r70;
	@%p46 bra 	$L__BB0_47;
	ld.local.f32 	%f128, [%rd2+56];
	ld.global.nc.f32 	%f129, [%rd11+56];
	mul.f32 	%f130, %f53, %f129;
	setp.lt.f32 	%p47, %f130, 0f322BCC77;
	div.rn.f32 	%f131, %f128, %f130;
	selp.f32 	%f132, 0f00000000, %f131, %p47;
	st.global.f32 	[%rd12+56], %f132;
$L__BB0_47:
	add.s32 	%r38, %r3, 15;
	setp.ge.s32 	%p48, %r38, %r70;
	@%p48 bra 	$L__BB0_49;
	ld.local.f32 	%f133, [%rd2+60];
	ld.global.nc.f32 	%f134, [%rd11+60];
	mul.f32 	%f135, %f53, %f134;
	setp.lt.f32 	%p49, %f135, 0f322BCC77;
	div.rn.f32 	%f136, %f133, %f135;
	selp.f32 	%f137, 0f00000000, %f136, %p49;
	st.global.f32 	[%rd12+60], %f137;
$L__BB0_49:
	add.s32 	%r39, %r2, 1;
	setp.ge.s32 	%p50, %r39, %r69;
	add.s32 	%r40, %r23, %r70;
	@%p50 bra 	$L__BB0_51;
	ld.local.f32 	%f138, [%rd2+64];
	ld.global.nc.f32 	%f139, [%rd9+4];
	mul.f32 	%f140, %f139, %f54;
	setp.lt.f32 	%p51, %f140, 0f322BCC77;
	div.rn.f32 	%f141, %f138, %f140;
	selp.f32 	%f142, 0f00000000, %f141, %p51;
	mul.wide.s32 	%rd47, %r70, 4;
	add.s64 	%rd48, %rd12, %rd47;
	st.global.f32 	[%rd48], %f142;
$L__BB0_51:
	setp.ge.s32 	%p52, %r39, %r69;
	setp.ge.s32 	%p53, %r24, %r70;
	cvt.s64.s32 	%rd49, %r40;
	add.s64 	%rd50, %rd10, %rd49;
	shl.b64 	%rd51, %rd50, 2;
	add.s64 	%rd13, %rd1, %rd51;
	or.pred  	%p54, %p52, %p53;
	@%p54 bra 	$L__BB0_53;
	ld.local.f32 	%f143, [%rd2+68];
	ld.global.nc.f32 	%f144, [%rd9+4];
	ld.global.nc.f32 	%f145, [%rd11+4];
	mul.f32 	%f146, %f144, %f145;
	setp.lt.f32 	%p55, %f146, 0f322BCC77;
	div.rn.f32 	%f147, %f143, %f146;
	selp.f32 	%f148, 0f00000000, %f147, %p55;
	st.global.f32 	[%rd13+4], %f148;
$L__BB0_53:
	setp.ge.s32 	%p56, %r39, %r69;
	setp.ge.s32 	%p57, %r25, %r70;
	or.pred  	%p58, %p56, %p57;
	@%p58 bra 	$L__BB0_55;
	ld.local.f32 	%f149, [%rd2+72];
	ld.global.nc.f32 	%f150, [%rd9+4];
	ld.global.nc.f32 	%f151, [%rd11+8];
	mul.f32 	%f152, %f150, %f151;
	setp.lt.f32 	%p59, %f152, 0f322BCC77;
	div.rn.f32 	%f153, %f149, %f152;
	selp.f32 	%f154, 0f00000000, %f153, %p59;
	st.global.f32 	[%rd13+8], %f154;
$L__BB0_55:
	setp.ge.s32 	%p60, %r39, %r69;
	setp.ge.s32 	%p61, %r26, %r70;
	or.pred  	%p62, %p60, %p61;
	@%p62 bra 	$L__BB0_57;
	ld.local.f32 	%f155, [%rd2+76];
	ld.global.nc.f32 	%f156, [%rd9+4];
	ld.global.nc.f32 	%f157, [%rd11+12];
	mul.f32 	%f158, %f156, %f157;
	setp.lt.f32 	%p63, %f158, 0f322BCC77;
	div.rn.f32 	%f159, %f155, %f158;
	selp.f32 	%f160, 0f00000000, %f159, %p63;
	st.global.f32 	[%rd13+12], %f160;
$L__BB0_57:
	setp.ge.s32 	%p64, %r39, %r69;
	setp.ge.s32 	%p65, %r27, %r70;
	or.pred  	%p66, %p64, %p65;
	@%p66 bra 	$L__BB0_59;
	ld.local.f32 	%f161, [%rd2+80];
	ld.global.nc.f32 	%f162, [%rd9+4];
	ld.global.nc.f32 	%f163, [%rd11+16];
	mul.f32 	%f164, %f162, %f163;
	setp.lt.f32 	%p67, %f164, 0f322BCC77;
	div.rn.f32 	%f165, %f161, %f164;
	selp.f32 	%f166, 0f00000000, %f165, %p67;
	st.global.f32 	[%rd13+16], %f166;
$L__BB0_59:
	setp.ge.s32 	%p68, %r39, %r69;
	setp.ge.s32 	%p69, %r28, %r70;
	or.pred  	%p70, %p68, %p69;
	@%p70 bra 	$L__BB0_61;
	ld.local.f32 	%f167, [%rd2+84];
	ld.global.nc.f32 	%f168, [%rd9+4];
	ld.global.nc.f32 	%f169, [%rd11+20];
	mul.f32 	%f170, %f168, %f169;
	setp.lt.f32 	%p71, %f170, 0f322BCC77;
	div.rn.f32 	%f171, %f167, %f170;
	selp.f32 	%f172, 0f00000000, %f171, %p71;
	st.global.f32 	[%rd13+20], %f172;
$L__BB0_61:
	setp.ge.s32 	%p72, %r39, %r69;
	setp.ge.s32 	%p73, %r29, %r70;
	or.pred  	%p74, %p72, %p73;
	@%p74 bra 	$L__BB0_63;
	ld.local.f32 	%f173, [%rd2+88];
	ld.global.nc.f32 	%f174, [%rd9+4];
	ld.global.nc.f32 	%f175, [%rd11+24];
	mul.f32 	%f176, %f174, %f175;
	setp.lt.f32 	%p75, %f176, 0f322BCC77;
	div.rn.f32 	%f177, %f173, %f176;
	selp.f32 	%f178, 0f00000000, %f177, %p75;
	st.global.f32 	[%rd13+24], %f178;
$L__BB0_63:
	setp.ge.s32 	%p76, %r39, %r69;
	setp.ge.s32 	%p77, %r30, %r70;
	or.pred  	%p78, %p76, %p77;
	@%p78 bra 	$L__BB0_65;
	ld.local.f32 	%f179, [%rd2+92];
	ld.global.nc.f32 	%f180, [%rd9+4];
	ld.global.nc.f32 	%f181, [%rd11+28];
	mul.f32 	%f182, %f180, %f181;
	setp.lt.f32 	%p79, %f182, 0f322BCC77;
	div.rn.f32 	%f183, %f179, %f182;
	selp.f32 	%f184, 0f00000000, %f183, %p79;
	st.global.f32 	[%rd13+28], %f184;
$L__BB0_65:
	setp.ge.s32 	%p80, %r39, %r69;
	setp.ge.s32 	%p81, %r31, %r70;
	or.pred  	%p82, %p80, %p81;
	@%p82 bra 	$L__BB0_67;
	ld.local.f32 	%f185, [%rd2+96];
	ld.global.nc.f32 	%f186, [%rd9+4];
	ld.global.nc.f32 	%f187, [%rd11+32];
	mul.f32 	%f188, %f186, %f187;
	setp.lt.f32 	%p83, %f188, 0f322BCC77;
	div.rn.f32 	%f189, %f185, %f188;
	selp.f32 	%f190, 0f00000000, %f189, %p83;
	st.global.f32 	[%rd13+32], %f190;
$L__BB0_67:
	setp.ge.s32 	%p84, %r39, %r69;
	setp.ge.s32 	%p85, %r32, %r70;
	or.pred  	%p86, %p84, %p85;
	@%p86 bra 	$L__BB0_69;
	ld.local.f32 	%f191, [%rd2+100];
	ld.global.nc.f32 	%f192, [%rd9+4];
	ld.global.nc.f32 	%f193, [%rd11+36];
	mul.f32 	%f194, %f192, %f193;
	setp.lt.f32 	%p87, %f194, 0f322BCC77;
	div.rn.f32 	%f195, %f191, %f194;
	selp.f32 	%f196, 0f00000000, %f195, %p87;
	st.global.f32 	[%rd13+36], %f196;
$L__BB0_69:
	setp.ge.s32 	%p88, %r39, %r69;
	setp.ge.s32 	%p89, %r33, %r70;
	or.pred  	%p90, %p88, %p89;
	@%p90 bra 	$L__BB0_71;
	ld.local.f32 	%f197, [%rd2+104];
	ld.global.nc.f32 	%f198, [%rd9+4];
	ld.global.nc.f32 	%f199, [%rd11+40];
	mul.f32 	%f200, %f198, %f199;
	setp.lt.f32 	%p91, %f200, 0f322BCC77;
	div.rn.f32 	%f201, %f197, %f200;
	selp.f32 	%f202, 0f00000000, %f201, %p91;
	st.global.f32 	[%rd13+40], %f202;
$L__BB0_71:
	setp.ge.s32 	%p92, %r39, %r69;
	setp.ge.s32 	%p93, %r34, %r70;
	or.pred  	%p94, %p92, %p93;
	@%p94 bra 	$L__BB0_73;
	ld.local.f32 	%f203, [%rd2+108];
	ld.global.nc.f32 	%f204, [%rd9+4];
	ld.global.nc.f32 	%f205, [%rd11+44];
	mul.f32 	%f206, %f204, %f205;
	setp.lt.f32 	%p95, %f206, 0f322BCC77;
	div.rn.f32 	%f207, %f203, %f206;
	selp.f32 	%f208, 0f00000000, %f207, %p95;
	st.global.f32 	[%rd13+44], %f208;
$L__BB0_73:
	setp.ge.s32 	%p96, %r39, %r69;
	setp.ge.s32 	%p97, %r35, %r70;
	or.pred  	%p98, %p96, %p97;
	@%p98 bra 	$L__BB0_75;
	ld.local.f32 	%f209, [%rd2+112];
	ld.global.nc.f32 	%f210, [%rd9+4];
	ld.global.nc.f32 	%f211, [%rd11+48];
	mul.f32 	%f212, %f210, %f211;
	setp.lt.f32 	%p99, %f212, 0f322BCC77;
	div.rn.f32 	%f213, %f209, %f212;
	selp.f32 	%f214, 0f00000000, %f213, %p99;
	st.global.f32 	[%rd13+48], %f214;
$L__BB0_75:
	setp.ge.s32 	%p100, %r39, %r69;
	setp.ge.s32 	%p101, %r36, %r70;
	or.pred  	%p102, %p100, %p101;
	@%p102 bra 	$L__BB0_77;
	ld.local.f32 	%f215, [%rd2+116];
	ld.global.nc.f32 	%f216, [%rd9+4];
	ld.global.nc.f32 	%f217, [%rd11+52];
	mul.f32 	%f218, %f216, %f217;
	setp.lt.f32 	%p103, %f218, 0f322BCC77;
	div.rn.f32 	%f219, %f215, %f218;
	selp.f32 	%f220, 0f00000000, %f219, %p103;
	st.global.f32 	[%rd13+52], %f220;
$L__BB0_77:
	setp.ge.s32 	%p104, %r39, %r69;
	setp.ge.s32 	%p105, %r37, %r70;
	or.pred  	%p106, %p104, %p105;
	@%p106 bra 	$L__BB0_79;
	ld.local.f32 	%f221, [%rd2+120];
	ld.global.nc.f32 	%f222, [%rd9+4];
	ld.global.nc.f32 	%f223, [%rd11+56];
	mul.f32 	%f224, %f222, %f223;
	setp.lt.f32 	%p107, %f224, 0f322BCC77;
	div.rn.f32 	%f225, %f221, %f224;
	selp.f32 	%f226, 0f00000000, %f225, %p107;
	st.global.f32 	[%rd13+56], %f226;
$L__BB0_79:
	setp.ge.s32 	%p108, %r39, %r69;
	setp.ge.s32 	%p109, %r38, %r70;
	or.pred  	%p110, %p108, %p109;
	@%p110 bra 	$L__BB0_81;
	ld.local.f32 	%f227, [%rd2+124];
	ld.global.nc.f32 	%f228, [%rd9+4];
	ld.global.nc.f32 	%f229, [%rd11+60];
	mul.f32 	%f230, %f228, %f229;
	setp.lt.f32 	%p111, %f230, 0f322BCC77;
	div.rn.f32 	%f231, %f227, %f230;
	selp.f32 	%f232, 0f00000000, %f231, %p111;
	st.global.f32 	[%rd13+60], %f232;
$L__BB0_81:
	add.s32 	%r41, %r2, 2;
	setp.ge.s32 	%p112, %r41, %r69;
	add.s32 	%r42, %r40, %r70;
	@%p112 bra 	$L__BB0_83;
	ld.local.f32 	%f233, [%rd2+128];
	ld.global.nc.f32 	%f234, [%rd9+8];
	mul.f32 	%f235, %f234, %f54;
	setp.lt.f32 	%p113, %f235, 0f322BCC77;
	div.rn.f32 	%f236, %f233, %f235;
	selp.f32 	%f237, 0f00000000, %f236, %p113;
	add.s32 	%r106, %r3, %r42;
	mul.wide.s32 	%rd52, %r106, 4;
	add.s64 	%rd53, %rd1, %rd52;
	st.global.f32 	[%rd53], %f237;
$L__BB0_83:
	setp.ge.s32 	%p114, %r41, %r69;
	setp.ge.s32 	%p115, %r24, %r70;
	cvt.s64.s32 	%rd54, %r42;
	add.s64 	%rd55, %rd10, %rd54;
	shl.b64 	%rd56, %rd55, 2;
	add.s64 	%rd14, %rd1, %rd56;
	or.pred  	%p116, %p114, %p115;
	@%p116 bra 	$L__BB0_85;
	ld.local.f32 	%f238, [%rd2+132];
	ld.global.nc.f32 	%f239, [%rd9+8];
	ld.global.nc.f32 	%f240, [%rd11+4];
	mul.f32 	%f241, %f239, %f240;
	setp.lt.f32 	%p117, %f241, 0f322BCC77;
	div.rn.f32 	%f242, %f238, %f241;
	selp.f32 	%f243, 0f00000000, %f242, %p117;
	st.global.f32 	[%rd14+4], %f243;
$L__BB0_85:
	setp.ge.s32 	%p118, %r41, %r69;
	setp.ge.s32 	%p119, %r25, %r70;
	or.pred  	%p120, %p118, %p119;
	@%p120 bra 	$L__BB0_87;
	ld.local.f32 	%f244, [%rd2+136];
	ld.global.nc.f32 	%f245, [%rd9+8];
	ld.global.nc.f32 	%f246, [%rd11+8];
	mul.f32 	%f247, %f245, %f246;
	setp.lt.f32 	%p121, %f247, 0f322BCC77;
	div.rn.f32 	%f248, %f244, %f247;
	selp.f32 	%f249, 0f00000000, %f248, %p121;
	st.global.f32 	[%rd14+8], %f249;
$L__BB0_87:
	setp.ge.s32 	%p122, %r41, %r69;
	setp.ge.s32 	%p123, %r26, %r70;
	or.pred  	%p124, %p122, %p123;
	@%p124 bra 	$L__BB0_89;
	ld.local.f32 	%f250, [%rd2+140];
	ld.global.nc.f32 	%f251, [%rd9+8];
	ld.global.nc.f32 	%f252, [%rd11+12];
	mul.f32 	%f253, %f251, %f252;
	setp.lt.f32 	%p125, %f253, 0f322BCC77;
	div.rn.f32 	%f254, %f250, %f253;
	selp.f32 	%f255, 0f00000000, %f254, %p125;
	st.global.f32 	[%rd14+12], %f255;
$L__BB0_89:
	setp.ge.s32 	%p126, %r41, %r69;
	setp.ge.s32 	%p127, %r27, %r70;
	or.pred  	%p128, %p126, %p127;
	@%p128 bra 	$L__BB0_91;
	ld.local.f32 	%f256, [%rd2+144];
	ld.global.nc.f32 	%f257, [%rd9+8];
	ld.global.nc.f32 	%f258, [%rd11+16];
	mul.f32 	%f259, %f257, %f258;
	setp.lt.f32 	%p129, %f259, 0f322BCC77;
	div.rn.f32 	%f260, %f256, %f259;
	selp.f32 	%f261, 0f00000000, %f260, %p129;
	st.global.f32 	[%rd14+16], %f261;
$L__BB0_91:
	setp.ge.s32 	%p130, %r41, %r69;
	setp.ge.s32 	%p131, %r28, %r70;
	or.pred  	%p132, %p130, %p131;
	@%p132 bra 	$L__BB0_93;
	ld.local.f32 	%f262, [%rd2+148];
	ld.global.nc.f32 	%f263, [%rd9+8];
	ld.global.nc.f32 	%f264, [%rd11+20];
	mul.f32 	%f265, %f263, %f264;
	setp.lt.f32 	%p133, %f265, 0f322BCC77;
	div.rn.f32 	%f266, %f262, %f265;
	selp.f32 	%f267, 0f00000000, %f266, %p133;
	st.global.f32 	[%rd14+20], %f267;
$L__BB0_93:
	setp.ge.s32 	%p134, %r41, %r69;
	setp.ge.s32 	%p135, %r29, %r70;
	or.pred  	%p136, %p134, %p135;
	@%p136 bra 	$L__BB0_95;
	ld.local.f32 	%f268, [%rd2+152];
	ld.global.nc.f32 	%f269, [%rd9+8];
	ld.global.nc.f32 	%f270, [%rd11+24];
	mul.f32 	%f271, %f269, %f270;
	setp.lt.f32 	%p137, %f271, 0f322BCC77;
	div.rn.f32 	%f272, %f268, %f271;
	selp.f32 	%f273, 0f00000000, %f272, %p137;
	st.global.f32 	[%rd14+24], %f273;
$L__BB0_95:
	setp.ge.s32 	%p138, %r41, %r69;
	setp.ge.s32 	%p139, %r30, %r70;
	or.pred  	%p140, %p138, %p139;
	@%p140 bra 	$L__BB0_97;
	ld.local.f32 	%f274, [%rd2+156];
	ld.global.nc.f32 	%f275, [%rd9+8];
	ld.global.nc.f32 	%f276, [%rd11+28];
	mul.f32 	%f277, %f275, %f276;
	setp.lt.f32 	%p141, %f277, 0f322BCC77;
	div.rn.f32 	%f278, %f274, %f277;
	selp.f32 	%f279, 0f00000000, %f278, %p141;
	st.global.f32 	[%rd14+28], %f279;
$L__BB0_97:
	setp.ge.s32 	%p142, %r41, %r69;
	setp.ge.s32 	%p143, %r31, %r70;
	or.pred  	%p144, %p142, %p143;
	@%p144 bra 	$L__BB0_99;
	ld.local.f32 	%f280, [%rd2+160];
	ld.global.nc.f32 	%f281, [%rd9+8];
	ld.global.nc.f32 	%f282, [%rd11+32];
	mul.f32 	%f283, %f281, %f282;
	setp.lt.f32 	%p145, %f283, 0f322BCC77;
	div.rn.f32 	%f284, %f280, %f283;
	selp.f32 	%f285, 0f00000000, %f284, %p145;
	st.global.f32 	[%rd14+32], %f285;
$L__BB0_99:
	setp.ge.s32 	%p146, %r41, %r69;
	setp.ge.s32 	%p147, %r32, %r70;
	or.pred  	%p148, %p146, %p147;
	@%p148 bra 	$L__BB0_101;
	ld.local.f32 	%f286, [%rd2+164];
	ld.global.nc.f32 	%f287, [%rd9+8];
	ld.global.nc.f32 	%f288, [%rd11+36];
	mul.f32 	%f289, %f287, %f288;
	setp.lt.f32 	%p149, %f289, 0f322BCC77;
	div.rn.f32 	%f290, %f286, %f289;
	selp.f32 	%f291, 0f00000000, %f290, %p149;
	st.global.f32 	[%rd14+36], %f291;
$L__BB0_101:
	setp.ge.s32 	%p150, %r41, %r69;
	setp.ge.s32 	%p151, %r33, %r70;
	or.pred  	%p152, %p150, %p151;
	@%p152 bra 	$L__BB0_103;
	ld.local.f32 	%f292, [%rd2+168];
	ld.global.nc.f32 	%f293, [%rd9+8];
	ld.global.nc.f32 	%f294, [%rd11+40];
	mul.f32 	%f295, %f293, %f294;
	setp.lt.f32 	%p153, %f295, 0f322BCC77;
	div.rn.f32 	%f296, %f292, %f295;
	selp.f32 	%f297, 0f00000000, %f296, %p153;
	st.global.f32 	[%rd14+40], %f297;
$L__BB0_103:
	setp.ge.s32 	%p154, %r41, %r69;
	setp.ge.s32 	%p155, %r34, %r70;
	or.pred  	%p156, %p154, %p155;
	@%p156 bra 	$L__BB0_105;
	ld.local.f32 	%f298, [%rd2+172];
	ld.global.nc.f32 	%f299, [%rd9+8];
	ld.global.nc.f32 	%f300, [%rd11+44];
	mul.f32 	%f301, %f299, %f300;
	setp.lt.f32 	%p157, %f301, 0f322BCC77;
	div.rn.f32 	%f302, %f298, %f301;
	selp.f32 	%f303, 0f00000000, %f302, %p157;
	st.global.f32 	[%rd14+44], %f303;
$L__BB0_105:
	setp.ge.s32 	%p158, %r41, %r69;
	setp.ge.s32 	%p159, %r35, %r70;
	or.pred  	%p160, %p158, %p159;
	@%p160 bra 	$L__BB0_107;
	ld.local.f32 	%f304, [%rd2+176];
	ld.global.nc.f32 	%f305, [%rd9+8];
	ld.global.nc.f32 	%f306, [%rd11+48];
	mul.f32 	%f307, %f305, %f306;
	setp.lt.f32 	%p161, %f307, 0f322BCC77;
	div.rn.f32 	%f308, %f304, %f307;
	selp.f32 	%f309, 0f00000000, %f308, %p161;
	st.global.f32 	[%rd14+48], %f309;
$L__BB0_107:
	setp.ge.s32 	%p162, %r41, %r69;
	setp.ge.s32 	%p163, %r36, %r70;
	or.pred  	%p164, %p162, %p163;
	@%p164 bra 	$L__BB0_109;
	ld.local.f32 	%f310, [%rd2+180];
	ld.global.nc.f32 	%f311, [%rd9+8];
	ld.global.nc.f32 	%f312, [%rd11+52];
	mul.f32 	%f313, %f311, %f312;
	setp.lt.f32 	%p165, %f313, 0f322BCC77;
	div.rn.f32 	%f314, %f310, %f313;
	selp.f32 	%f315, 0f00000000, %f314, %p165;
	st.global.f32 	[%rd14+52], %f315;
$L__BB0_109:
	setp.ge.s32 	%p166, %r41, %r69;
	setp.ge.s32 	%p167, %r37, %r70;
	or.pred  	%p168, %p166, %p167;
	@%p168 bra 	$L__BB0_111;
	ld.local.f32 	%f316, [%rd2+184];
	ld.global.nc.f32 	%f317, [%rd9+8];
	ld.global.nc.f32 	%f318, [%rd11+56];
	mul.f32 	%f319, %f317, %f318;
	setp.lt.f32 	%p169, %f319, 0f322BCC77;
	div.rn.f32 	%f320, %f316, %f319;
	selp.f32 	%f321, 0f00000000, %f320, %p169;
	st.global.f32 	[%rd14+56], %f321;
$L__BB0_111:
	setp.ge.s32 	%p170, %r41, %r69;
	setp.ge.s32 	%p171, %r38, %r70;
	or.pred  	%p172, %p170, %p171;
	@%p172 bra 	$L__BB0_113;
	ld.local.f32 	%f322, [%rd2+188];
	ld.global.nc.f32 	%f323, [%rd9+8];
	ld.global.nc.f32 	%f324, [%rd11+60];
	mul.f32 	%f325, %f323, %f324;
	setp.lt.f32 	%p173, %f325, 0f322BCC77;
	div.rn.f32 	%f326, %f322, %f325;
	selp.f32 	%f327, 0f00000000, %f326, %p173;
	st.global.f32 	[%rd14+60], %f327;
$L__BB0_113:
	add.s32 	%r43, %r2, 3;
	setp.ge.s32 	%p174, %r43, %r69;
	add.s32 	%r44, %r42, %r70;
	@%p174 bra 	$L__BB0_115;
	ld.local.f32 	%f328, [%rd2+192];
	ld.global.nc.f32 	%f329, [%rd9+12];
	mul.f32 	%f330, %f329, %f54;
	setp.lt.f32 	%p175, %f330, 0f322BCC77;
	div.rn.f32 	%f331, %f328, %f330;
	selp.f32 	%f332, 0f00000000, %f331, %p175;
	add.s32 	%r107, %r3, %r44;
	mul.wide.s32 	%rd57, %r107, 4;
	add.s64 	%rd58, %rd1, %rd57;
	st.global.f32 	[%rd58], %f332;
$L__BB0_115:
	setp.ge.s32 	%p176, %r43, %r69;
	setp.ge.s32 	%p177, %r24, %r70;
	cvt.s64.s32 	%rd59, %r44;
	add.s64 	%rd60, %rd10, %rd59;
	shl.b64 	%rd61, %rd60, 2;
	add.s64 	%rd15, %rd1, %rd61;
	or.pred  	%p178, %p176, %p177;
	@%p178 bra 	$L__BB0_117;
	ld.local.f32 	%f333, [%rd2+196];
	ld.global.nc.f32 	%f334, [%rd9+12];
	ld.global.nc.f32 	%f335, [%rd11+4];
	mul.f32 	%f336, %f334, %f335;
	setp.lt.f32 	%p179, %f336, 0f322BCC77;
	div.rn.f32 	%f337, %f333, %f336;
	selp.f32 	%f338, 0f00000000, %f337, %p179;
	st.global.f32 	[%rd15+4], %f338;
$L__BB0_117:
	setp.ge.s32 	%p180, %r43, %r69;
	setp.ge.s32 	%p181, %r25, %r70;
	or.pred  	%p182, %p180, %p181;
	@%p182 bra 	$L__BB0_119;
	ld.local.f32 	%f339, [%rd2+200];
	ld.global.nc.f32 	%f340, [%rd9+12];
	ld.global.nc.f32 	%f341, [%rd11+8];
	mul.f32 	%f342, %f340, %f341;
	setp.lt.f32 	%p183, %f342, 0f322BCC77;
	div.rn.f32 	%f343, %f339, %f342;
	selp.f32 	%f344, 0f00000000, %f343, %p183;
	st.global.f32 	[%rd15+8], %f344;
$L__BB0_119:
	setp.ge.s32 	%p184, %r43, %r69;
	setp.ge.s32 	%p185, %r26, %r70;
	or.pred  	%p186, %p184, %p185;
	@%p186 bra 	$L__BB0_121;
	ld.local.f32 	%f345, [%rd2+204];
	ld.global.nc.f32 	%f346, [%rd9+12];
	ld.global.nc.f32 	%f347, [%rd11+12];
	mul.f32 	%f348, %f346, %f347;
	setp.lt.f32 	%p187, %f348, 0f322BCC77;
	div.rn.f32 	%f349, %f345, %f348;
	selp.f32 	%f350, 0f00000000, %f349, %p187;
	st.global.f32 	[%rd15+12], %f350;
$L__BB0_121:
	setp.ge.s32 	%p188, %r43, %r69;
	setp.ge.s32 	%p189, %r27, %r70;
	or.pred  	%p190, %p188, %p189;
	@%p190 bra 	$L__BB0_123;
	ld.local.f32 	%f351, [%rd2+208];
	ld.global.nc.f32 	%f352, [%rd9+12];
	ld.global.nc.f32 	%f353, [%rd11+16];
	mul.f32 	%f354, %f352, %f353;
	setp.lt.f32 	%p191, %f354, 0f322BCC77;
	div.rn.f32 	%f355, %f351, %f354;
	selp.f32 	%f356, 0f00000000, %f355, %p191;
	st.global.f32 	[%rd15+16], %f356;
$L__BB0_123:
	setp.ge.s32 	%p192, %r43, %r69;
	setp.ge.s32 	%p193, %r28, %r70;
	or.pred  	%p194, %p192, %p193;
	@%p194 bra 	$L__BB0_125;
	ld.local.f32 	%f357, [%rd2+212];
	ld.global.nc.f32 	%f358, [%rd9+12];
	ld.global.nc.f32 	%f359, [%rd11+20];
	mul.f32 	%f360, %f358, %f359;
	setp.lt.f32 	%p195, %f360, 0f322BCC77;
	div.rn.f32 	%f361, %f357, %f360;
	selp.f32 	%f362, 0f00000000, %f361, %p195;
	st.global.f32 	[%rd15+20], %f362;
$L__BB0_125:
	setp.ge.s32 	%p196, %r43, %r69;
	setp.ge.s32 	%p197, %r29, %r70;
	or.pred  	%p198, %p196, %p197;
	@%p198 bra 	$L__BB0_127;
	ld.local.f32 	%f363, [%rd2+216];
	ld.global.nc.f32 	%f364, [%rd9+12];
	ld.global.nc.f32 	%f365, [%rd11+24];
	mul.f32 	%f366, %f364, %f365;
	setp.lt.f32 	%p199, %f366, 0f322BCC77;
	div.rn.f32 	%f367, %f363, %f366;
	selp.f32 	%f368, 0f00000000, %f367, %p199;
	st.global.f32 	[%rd15+24], %f368;
$L__BB0_127:
	setp.ge.s32 	%p200, %r43, %r69;
	setp.ge.s32 	%p201, %r30, %r70;
	or.pred  	%p202, %p200, %p201;
	@%p202 bra 	$L__BB0_129;
	ld.local.f32 	%f369, [%rd2+220];
	ld.global.nc.f32 	%f370, [%rd9+12];
	ld.global.nc.f32 	%f371, [%rd11+28];
	mul.f32 	%f372, %f370, %f371;
	setp.lt.f32 	%p203, %f372, 0f322BCC77;
	div.rn.f32 	%f373, %f369, %f372;
	selp.f32 	%f374, 0f00000000, %f373, %p203;
	st.global.f32 	[%rd15+28], %f374;
$L__BB0_129:
	setp.ge.s32 	%p204, %r43, %r69;
	setp.ge.s32 	%p205, %r31, %r70;
	or.pred  	%p206, %p204, %p205;
	@%p206 bra 	$L__BB0_131;
	ld.local.f32 	%f375, [%rd2+224];
	ld.global.nc.f32 	%f376, [%rd9+12];
	ld.global.nc.f32 	%f377, [%rd11+32];
	mul.f32 	%f378, %f376, %f377;
	setp.lt.f32 	%p207, %f378, 0f322BCC77;
	div.rn.f32 	%f379, %f375, %f378;
	selp.f32 	%f380, 0f00000000, %f379, %p207;
	st.global.f32 	[%rd15+32], %f380;
$L__BB0_131:
	setp.ge.s32 	%p208, %r43, %r69;
	setp.ge.s32 	%p209, %r32, %r70;
	or.pred  	%p210, %p208, %p209;
	@%p210 bra 	$L__BB0_133;
	ld.local.f32 	%f381, [%rd2+228];
	ld.global.nc.f32 	%f382, [%rd9+12];
	ld.global.nc.f32 	%f383, [%rd11+36];
	mul.f32 	%f384, %f382, %f383;
	setp.lt.f32 	%p211, %f384, 0f322BCC77;
	div.rn.f32 	%f385, %f381, %f384;
	selp.f32 	%f386, 0f00000000, %f385, %p211;
	st.global.f32 	[%rd15+36], %f386;
$L__BB0_133:
	setp.ge.s32 	%p212, %r43, %r69;
	setp.ge.s32 	%p213, %r33, %r70;
	or.pred  	%p214, %p212, %p213;
	@%p214 bra 	$L__BB0_135;
	ld.local.f32 	%f387, [%rd2+232];
	ld.global.nc.f32 	%f388, [%rd9+12];
	ld.global.nc.f32 	%f389, [%rd11+40];
	mul.f32 	%f390, %f388, %f389;
	setp.lt.f32 	%p215, %f390, 0f322BCC77;
	div.rn.f32 	%f391, %f387, %f390;
	selp.f32 	%f392, 0f00000000, %f391, %p215;
	st.global.f32 	[%rd15+40], %f392;
$L__BB0_135:
	setp.ge.s32 	%p216, %r43, %r69;
	setp.ge.s32 	%p217, %r34, %r70;
	or.pred  	%p218, %p216, %p217;
	@%p218 bra 	$L__BB0_137;
	ld.local.f32 	%f393, [%rd2+236];
	ld.global.nc.f32 	%f394, [%rd9+12];
	ld.global.nc.f32 	%f395, [%rd11+44];
	mul.f32 	%f396, %f394, %f395;
	setp.lt.f32 	%p219, %f396, 0f322BCC77;
	div.rn.f32 	%f397, %f393, %f396;
	selp.f32 	%f398, 0f00000000, %f397, %p219;
	st.global.f32 	[%rd15+44], %f398;
$L__BB0_137:
	setp.ge.s32 	%p220, %r43, %r69;
	setp.ge.s32 	%p221, %r35, %r70;
	or.pred  	%p222, %p220, %p221;
	@%p222 bra 	$L__BB0_139;
	ld.local.f32 	%f399, [%rd2+240];
	ld.global.nc.f32 	%f400, [%rd9+12];
	ld.global.nc.f32 	%f401, [%rd11+48];
	mul.f32 	%f402, %f400, %f401;
	setp.lt.f32 	%p223, %f402, 0f322BCC77;
	div.rn.f32 	%f403, %f399, %f402;
	selp.f32 	%f404, 0f00000000, %f403, %p223;
	st.global.f32 	[%rd15+48], %f404;
$L__BB0_139:
	setp.ge.s32 	%p224, %r43, %r69;
	setp.ge.s32 	%p225, %r36, %r70;
	or.pred  	%p226, %p224, %p225;
	@%p226 bra 	$L__BB0_141;
	ld.local.f32 	%f405, [%rd2+244];
	ld.global.nc.f32 	%f406, [%rd9+12];
	ld.global.nc.f32 	%f407, [%rd11+52];
	mul.f32 	%f408, %f406, %f407;
	setp.lt.f32 	%p227, %f408, 0f322BCC77;
	div.rn.f32 	%f409, %f405, %f408;
	selp.f32 	%f410, 0f00000000, %f409, %p227;
	st.global.f32 	[%rd15+52], %f410;
$L__BB0_141:
	setp.ge.s32 	%p228, %r43, %r69;
	setp.ge.s32 	%p229, %r37, %r70;
	or.pred  	%p230, %p228, %p229;
	@%p230 bra 	$L__BB0_143;
	ld.local.f32 	%f411, [%rd2+248];
	ld.global.nc.f32 	%f412, [%rd9+12];
	ld.global.nc.f32 	%f413, [%rd11+56];
	mul.f32 	%f414, %f412, %f413;
	setp.lt.f32 	%p231, %f414, 0f322BCC77;
	div.rn.f32 	%f415, %f411, %f414;
	selp.f32 	%f416, 0f00000000, %f415, %p231;
	st.global.f32 	[%rd15+56], %f416;
$L__BB0_143:
	setp.ge.s32 	%p232, %r43, %r69;
	setp.ge.s32 	%p233, %r38, %r70;
	or.pred  	%p234, %p232, %p233;
	@%p234 bra 	$L__BB0_145;
	ld.local.f32 	%f417, [%rd2+252];
	ld.global.nc.f32 	%f418, [%rd9+12];
	ld.global.nc.f32 	%f419, [%rd11+60];
	mul.f32 	%f420, %f418, %f419;
	setp.lt.f32 	%p235, %f420, 0f322BCC77;
	div.rn.f32 	%f421, %f417, %f420;
	selp.f32 	%f422, 0f00000000, %f421, %p235;
	st.global.f32 	[%rd15+60], %f422;
$L__BB0_145:
	add.s32 	%r45, %r2, 4;
	setp.ge.s32 	%p236, %r45, %r69;
	add.s32 	%r46, %r44, %r70;
	@%p236 bra 	$L__BB0_147;
	ld.local.f32 	%f423, [%rd2+256];
	ld.global.nc.f32 	%f424, [%rd9+16];
	mul.f32 	%f425, %f424, %f54;
	setp.lt.f32 	%p237, %f425, 0f322BCC77;
	div.rn.f32 	%f426, %f423, %f425;
	selp.f32 	%f427, 0f00000000, %f426, %p237;
	add.s32 	%r108, %r3, %r46;
	mul.wide.s32 	%rd62, %r108, 4;
	add.s64 	%rd63, %rd1, %rd62;
	st.global.f32 	[%rd63], %f427;
$L__BB0_147:
	setp.ge.s32 	%p238, %r45, %r69;
	setp.ge.s32 	%p239, %r24, %r70;
	cvt.s64.s32 	%rd64, %r46;
	add.s64 	%rd65, %rd10, %rd64;
	shl.b64 	%rd66, %rd65, 2;
	add.s64 	%rd16, %rd1, %rd66;
	or.pred  	%p240, %p238, %p239;
	@%p240 bra 	$L__BB0_149;
	ld.local.f32 	%f428, [%rd2+260];
	ld.global.nc.f32 	%f429, [%rd9+16];
	ld.global.nc.f32 	%f430, [%rd11+4];
	mul.f32 	%f431, %f429, %f430;
	setp.lt.f32 	%p241, %f431, 0f322BCC77;
	div.rn.f32 	%f432, %f428, %f431;
	selp.f32 	%f433, 0f00000000, %f432, %p241;
	st.global.f32 	[%rd16+4], %f433;
$L__BB0_149:
	setp.ge.s32 	%p242, %r45, %r69;
	setp.ge.s32 	%p243, %r25, %r70;
	or.pred  	%p244, %p242, %p243;
	@%p244 bra 	$L__BB0_151;
	ld.local.f32 	%f434, [%rd2+264];
	ld.global.nc.f32 	%f435, [%rd9+16];
	ld.global.nc.f32 	%f436, [%rd11+8];
	mul.f32 	%f437, %f435, %f436;
	setp.lt.f32 	%p245, %f437, 0f322BCC77;
	div.rn.f32 	%f438, %f434, %f437;
	selp.f32 	%f439, 0f00000000, %f438, %p245;
	st.global.f32 	[%rd16+8], %f439;
$L__BB0_151:
	setp.ge.s32 	%p246, %r45, %r69;
	setp.ge.s32 	%p247, %r26, %r70;
	or.pred  	%p248, %p246, %p247;
	@%p248 bra 	$L__BB0_153;
	ld.local.f32 	%f440, [%rd2+268];
	ld.global.nc.f32 	%f441, [%rd9+16];
	ld.global.nc.f32 	%f442, [%rd11+12];
	mul.f32 	%f443, %f441, %f442;
	setp.lt.f32 	%p249, %f443, 0f322BCC77;
	div.rn.f32 	%f444, %f440, %f443;
	selp.f32 	%f445, 0f00000000, %f444, %p249;
	st.global.f32 	[%rd16+12], %f445;
$L__BB0_153:
	setp.ge.s32 	%p250, %r45, %r69;
	setp.ge.s32 	%p251, %r27, %r70;
	or.pred  	%p252, %p250, %p251;
	@%p252 bra 	$L__BB0_155;
	ld.local.f32 	%f446, [%rd2+272];
	ld.global.nc.f32 	%f447, [%rd9+16];
	ld.global.nc.f32 	%f448, [%rd11+16];
	mul.f32 	%f449, %f447, %f448;
	setp.lt.f32 	%p253, %f449, 0f322BCC77;
	div.rn.f32 	%f450, %f446, %f449;
	selp.f32 	%f451, 0f00000000, %f450, %p253;
	st.global.f32 	[%rd16+16], %f451;
$L__BB0_155:
	setp.ge.s32 	%p254, %r45, %r69;
	setp.ge.s32 	%p255, %r28, %r70;
	or.pred  	%p256, %p254, %p255;
	@%p256 bra 	$L__BB0_157;
	ld.local.f32 	%f452, [%rd2+276];
	ld.global.nc.f32 	%f453, [%rd9+16];
	ld.global.nc.f32 	%f454, [%rd11+20];
	mul.f32 	%f455, %f453, %f454;
	setp.lt.f32 	%p257, %f455, 0f322BCC77;
	div.rn.f32 	%f456, %f452, %f455;
	selp.f32 	%f457, 0f00000000, %f456, %p257;
	st.global.f32 	[%rd16+20], %f457;
$L__BB0_157:
	setp.ge.s32 	%p258, %r45, %r69;
	setp.ge.s32 	%p259, %r29, %r70;
	or.pred  	%p260, %p258, %p259;
	@%p260 bra 	$L__BB0_159;
	ld.local.f32 	%f458, [%rd2+280];
	ld.global.nc.f32 	%f459, [%rd9+16];
	ld.global.nc.f32 	%f460, [%rd11+24];
	mul.f32 	%f461, %f459, %f460;
	setp.lt.f32 	%p261, %f461, 0f322BCC77;
	div.rn.f32 	%f462, %f458, %f461;
	selp.f32 	%f463, 0f00000000, %f462, %p261;
	st.global.f32 	[%rd16+24], %f463;
$L__BB0_159:
	setp.ge.s32 	%p262, %r45, %r69;
	setp.ge.s32 	%p263, %r30, %r70;
	or.pred  	%p264, %p262, %p263;
	@%p264 bra 	$L__BB0_161;
	ld.local.f32 	%f464, [%rd2+284];
	ld.global.nc.f32 	%f465, [%rd9+16];
	ld.global.nc.f32 	%f466, [%rd11+28];
	mul.f32 	%f467, %f465, %f466;
	setp.lt.f32 	%p265, %f467, 0f322BCC77;
	div.rn.f32 	%f468, %f464, %f467;
	selp.f32 	%f469, 0f00000000, %f468, %p265;
	st.global.f32 	[%rd16+28], %f469;
$L__BB0_161:
	setp.ge.s32 	%p266, %r45, %r69;
	setp.ge.s32 	%p267, %r31, %r70;
	or.pred  	%p268, %p266, %p267;
	@%p268 bra 	$L__BB0_163;
	ld.local.f32 	%f470, [%rd2+288];
	ld.global.nc.f32 	%f471, [%rd9+16];
	ld.global.nc.f32 	%f472, [%rd11+32];
	mul.f32 	%f473, %f471, %f472;
	setp.lt.f32 	%p269, %f473, 0f322BCC77;
	div.rn.f32 	%f474, %f470, %f473;
	selp.f32 	%f475, 0f00000000, %f474, %p269;
	st.global.f32 	[%rd16+32], %f475;
$L__BB0_163:
	setp.ge.s32 	%p270, %r45, %r69;
	setp.ge.s32 	%p271, %r32, %r70;
	or.pred  	%p272, %p270, %p271;
	@%p272 bra 	$L__BB0_165;
	ld.local.f32 	%f476, [%rd2+292];
	ld.global.nc.f32 	%f477, [%rd9+16];
	ld.global.nc.f32 	%f478, [%rd11+36];
	mul.f32 	%f479, %f477, %f478;
	setp.lt.f32 	%p273, %f479, 0f322BCC77;
	div.rn.f32 	%f480, %f476, %f479;
	selp.f32 	%f481, 0f00000000, %f480, %p273;
	st.global.f32 	[%rd16+36], %f481;
$L__BB0_165:
	setp.ge.s32 	%p274, %r45, %r69;
	setp.ge.s32 	%p275, %r33, %r70;
	or.pred  	%p276, %p274, %p275;
	@%p276 bra 	$L__BB0_167;
	ld.local.f32 	%f482, [%rd2+296];
	ld.global.nc.f32 	%f483, [%rd9+16];
	ld.global.nc.f32 	%f484, [%rd11+40];
	mul.f32 	%f485, %f483, %f484;
	setp.lt.f32 	%p277, %f485, 0f322BCC77;
	div.rn.f32 	%f486, %f482, %f485;
	selp.f32 	%f487, 0f00000000, %f486, %p277;
	st.global.f32 	[%rd16+40], %f487;
$L__BB0_167:
	setp.ge.s32 	%p278, %r45, %r69;
	setp.ge.s32 	%p279, %r34, %r70;
	or.pred  	%p280, %p278, %p279;
	@%p280 bra 	$L__BB0_169;
	ld.local.f32 	%f488, [%rd2+300];
	ld.global.nc.f32 	%f489, [%rd9+16];
	ld.global.nc.f32 	%f490, [%rd11+44];
	mul.f32 	%f491, %f489, %f490;
	setp.lt.f32 	%p281, %f491, 0f322BCC77;
	div.rn.f32 	%f492, %f488, %f491;
	selp.f32 	%f493, 0f00000000, %f492, %p281;
	st.global.f32 	[%rd16+44], %f493;
$L__BB0_169:
	setp.ge.s32 	%p282, %r45, %r69;
	setp.ge.s32 	%p283, %r35, %r70;
	or.pred  	%p284, %p282, %p283;
	@%p284 bra 	$L__BB0_171;
	ld.local.f32 	%f494, [%rd2+304];
	ld.global.nc.f32 	%f495, [%rd9+16];
	ld.global.nc.f32 	%f496, [%rd11+48];
	mul.f32 	%f497, %f495, %f496;
	setp.lt.f32 	%p285, %f497, 0f322BCC77;
	div.rn.f32 	%f498, %f494, %f497;
	selp.f32 	%f499, 0f00000000, %f498, %p285;
	st.global.f32 	[%rd16+48], %f499;
$L__BB0_171:
	setp.ge.s32 	%p286, %r45, %r69;
	setp.ge.s32 	%p287, %r36, %r70;
	or.pred  	%p288, %p286, %p287;
	@%p288 bra 	$L__BB0_173;
	ld.local.f32 	%f500, [%rd2+308];
	ld.global.nc.f32 	%f501, [%rd9+16];
	ld.global.nc.f32 	%f502, [%rd11+52];
	mul.f32 	%f503, %f501, %f502;
	setp.lt.f32 	%p289, %f503, 0f322BCC77;
	div.rn.f32 	%f504, %f500, %f503;
	selp.f32 	%f505, 0f00000000, %f504, %p289;
	st.global.f32 	[%rd16+52], %f505;
$L__BB0_173:
	setp.ge.s32 	%p290, %r45, %r69;
	setp.ge.s32 	%p291, %r37, %r70;
	or.pred  	%p292, %p290, %p291;
	@%p292 bra 	$L__BB0_175;
	ld.local.f32 	%f506, [%rd2+312];
	ld.global.nc.f32 	%f507, [%rd9+16];
	ld.global.nc.f32 	%f508, [%rd11+56];
	mul.f32 	%f509, %f507, %f508;
	setp.lt.f32 	%p293, %f509, 0f322BCC77;
	div.rn.f32 	%f510, %f506, %f509;
	selp.f32 	%f511, 0f00000000, %f510, %p293;
	st.global.f32 	[%rd16+56], %f511;
$L__BB0_175:
	setp.ge.s32 	%p294, %r45, %r69;
	setp.ge.s32 	%p295, %r38, %r70;
	or.pred  	%p296, %p294, %p295;
	@%p296 bra 	$L__BB0_177;
	ld.local.f32 	%f512, [%rd2+316];
	ld.global.nc.f32 	%f513, [%rd9+16];
	ld.global.nc.f32 	%f514, [%rd11+60];
	mul.f32 	%f515, %f513, %f514;
	setp.lt.f32 	%p297, %f515, 0f322BCC77;
	div.rn.f32 	%f516, %f512, %f515;
	selp.f32 	%f517, 0f00000000, %f516, %p297;
	st.global.f32 	[%rd16+60], %f517;
$L__BB0_177:
	add.s32 	%r47, %r2, 5;
	setp.ge.s32 	%p298, %r47, %r69;
	add.s32 	%r48, %r46, %r70;
	@%p298 bra 	$L__BB0_179;
	ld.local.f32 	%f518, [%rd2+320];
	ld.global.nc.f32 	%f519, [%rd9+20];
	mul.f32 	%f520, %f519, %f54;
	setp.lt.f32 	%p299, %f520, 0f322BCC77;
	div.rn.f32 	%f521, %f518, %f520;
	selp.f32 	%f522, 0f00000000, %f521, %p299;
	add.s32 	%r109, %r3, %r48;
	mul.wide.s32 	%rd67, %r109, 4;
	add.s64 	%rd68, %rd1, %rd67;
	st.global.f32 	[%rd68], %f522;
$L__BB0_179:
	setp.ge.s32 	%p300, %r47, %r69;
	setp.ge.s32 	%p301, %r24, %r70;
	cvt.s64.s32 	%rd69, %r48;
	add.s64 	%rd70, %rd10, %rd69;
	shl.b64 	%rd71, %rd70, 2;
	add.s64 	%rd17, %rd1, %rd71;
	or.pred  	%p302, %p300, %p301;
	@%p302 bra 	$L__BB0_181;
	ld.local.f32 	%f523, [%rd2+324];
	ld.global.nc.f32 	%f524, [%rd9+20];
	ld.global.nc.f32 	%f525, [%rd11+4];
	mul.f32 	%f526, %f524, %f525;
	setp.lt.f32 	%p303, %f526, 0f322BCC77;
	div.rn.f32 	%f527, %f523, %f526;
	selp.f32 	%f528, 0f00000000, %f527, %p303;
	st.global.f32 	[%rd17+4], %f528;
$L__BB0_181:
	setp.ge.s32 	%p304, %r47, %r69;
	setp.ge.s32 	%p305, %r25, %r70;
	or.pred  	%p306, %p304, %p305;
	@%p306 bra 	$L__BB0_183;
	ld.local.f32 	%f529, [%rd2+328];
	ld.global.nc.f32 	%f530, [%rd9+20];
	ld.global.nc.f32 	%f531, [%rd11+8];
	mul.f32 	%f532, %f530, %f531;
	setp.lt.f32 	%p307, %f532, 0f322BCC77;
	div.rn.f32 	%f533, %f529, %f532;
	selp.f32 	%f534, 0f00000000, %f533, %p307;
	st.global.f32 	[%rd17+8], %f534;
$L__BB0_183:
	setp.ge.s32 	%p308, %r47, %r69;
	setp.ge.s32 	%p309, %r26, %r70;
	or.pred  	%p310, %p308, %p309;
	@%p310 bra 	$L__BB0_185;
	ld.local.f32 	%f535, [%rd2+332];
	ld.global.nc.f32 	%f536, [%rd9+20];
	ld.global.nc.f32 	%f537, [%rd11+12];
	mul.f32 	%f538, %f536, %f537;
	setp.lt.f32 	%p311, %f538, 0f322BCC77;
	div.rn.f32 	%f539, %f535, %f538;
	selp.f32 	%f540, 0f00000000, %f539, %p311;
	st.global.f32 	[%rd17+12], %f540;
$L__BB0_185:
	setp.ge.s32 	%p312, %r47, %r69;
	setp.ge.s32 	%p313, %r27, %r70;
	or.pred  	%p314, %p312, %p313;
	@%p314 bra 	$L__BB0_187;
	ld.local.f32 	%f541, [%rd2+336];
	ld.global.nc.f32 	%f542, [%rd9+20];
	ld.global.nc.f32 	%f543, [%rd11+16];
	mul.f32 	%f544, %f542, %f543;
	setp.lt.f32 	%p315, %f544, 0f322BCC77;
	div.rn.f32 	%f545, %f541, %f544;
	selp.f32 	%f546, 0f00000000, %f545, %p315;
	st.global.f32 	[%rd17+16], %f546;
$L__BB0_187:
	setp.ge.s32 	%p316, %r47, %r69;
	setp.ge.s32 	%p317, %r28, %r70;
	or.pred  	%p318, %p316, %p317;
	@%p318 bra 	$L__BB0_189;
	ld.local.f32 	%f547, [%rd2+340];
	ld.global.nc.f32 	%f548, [%rd9+20];
	ld.global.nc.f32 	%f549, [%rd11+20];
	mul.f32 	%f550, %f548, %f549;
	setp.lt.f32 	%p319, %f550, 0f322BCC77;
	div.rn.f32 	%f551, %f547, %f550;
	selp.f32 	%f552, 0f00000000, %f551, %p319;
	st.global.f32 	[%rd17+20], %f552;
$L__BB0_189:
	setp.ge.s32 	%p320, %r47, %r69;
	setp.ge.s32 	%p321, %r29, %r70;
	or.pred  	%p322, %p320, %p321;
	@%p322 bra 	$L__BB0_191;
	ld.local.f32 	%f553, [%rd2+344];
	ld.global.nc.f32 	%f554, [%rd9+20];
	ld.global.nc.f32 	%f555, [%rd11+24];
	mul.f32 	%f556, %f554, %f555;
	setp.lt.f32 	%p323, %f556, 0f322BCC77;
	div.rn.f32 	%f557, %f553, %f556;
	selp.f32 	%f558, 0f00000000, %f557, %p323;
	st.global.f32 	[%rd17+24], %f558;
$L__BB0_191:
	setp.ge.s32 	%p324, %r47, %r69;
	setp.ge.s32 	%p325, %r30, %r70;
	or.pred  	%p326, %p324, %p325;
	@%p326 bra 	$L__BB0_193;
	ld.local.f32 	%f559, [%rd2+348];
	ld.global.nc.f32 	%f560, [%rd9+20];
	ld.global.nc.f32 	%f561, [%rd11+28];
	mul.f32 	%f562, %f560, %f561;
	setp.lt.f32 	%p327, %f562, 0f322BCC77;
	div.rn.f32 	%f563, %f559, %f562;
	selp.f32 	%f564, 0f00000000, %f563, %p327;
	st.global.f32 	[%rd17+28], %f564;
$L__BB0_193:
	setp.ge.s32 	%p328, %r47, %r69;
	setp.ge.s32 	%p329, %r31, %r70;
	or.pred  	%p330, %p328, %p329;
	@%p330 bra 	$L__BB0_195;
	ld.local.f32 	%f565, [%rd2+352];
	ld.global.nc.f32 	%f566, [%rd9+20];
	ld.global.nc.f32 	%f567, [%rd11+32];
	mul.f32 	%f568, %f566, %f567;
	setp.lt.f32 	%p331, %f568, 0f322BCC77;
	div.rn.f32 	%f569, %f565, %f568;
	selp.f32 	%f570, 0f00000000, %f569, %p331;
	st.global.f32 	[%rd17+32], %f570;
$L__BB0_195:
	setp.ge.s32 	%p332, %r47, %r69;
	setp.ge.s32 	%p333, %r32, %r70;
	or.pred  	%p334, %p332, %p333;
	@%p334 bra 	$L__BB0_197;
	ld.local.f32 	%f571, [%rd2+356];
	ld.global.nc.f32 	%f572, [%rd9+20];
	ld.global.nc.f32 	%f573, [%rd11+36];
	mul.f32 	%f574, %f572, %f573;
	setp.lt.f32 	%p335, %f574, 0f322BCC77;
	div.rn.f32 	%f575, %f571, %f574;
	selp.f32 	%f576, 0f00000000, %f575, %p335;
	st.global.f32 	[%rd17+36], %f576;
$L__BB0_197:
	setp.ge.s32 	%p336, %r47, %r69;
	setp.ge.s32 	%p337, %r33, %r70;
	or.pred  	%p338, %p336, %p337;
	@%p338 bra 	$L__BB0_199;
	ld.local.f32 	%f577, [%rd2+360];
	ld.global.nc.f32 	%f578, [%rd9+20];
	ld.global.nc.f32 	%f579, [%rd11+40];
	mul.f32 	%f580, %f578, %f579;
	setp.lt.f32 	%p339, %f580, 0f322BCC77;
	div.rn.f32 	%f581, %f577, %f580;
	selp.f32 	%f582, 0f00000000, %f581, %p339;
	st.global.f32 	[%rd17+40], %f582;
$L__BB0_199:
	setp.ge.s32 	%p340, %r47, %r69;
	setp.ge.s32 	%p341, %r34, %r70;
	or.pred  	%p342, %p340, %p341;
	@%p342 bra 	$L__BB0_201;
	ld.local.f32 	%f583, [%rd2+364];
	ld.global.nc.f32 	%f584, [%rd9+20];
	ld.global.nc.f32 	%f585, [%rd11+44];
	mul.f32 	%f586, %f584, %f585;
	setp.lt.f32 	%p343, %f586, 0f322BCC77;
	div.rn.f32 	%f587, %f583, %f586;
	selp.f32 	%f588, 0f00000000, %f587, %p343;
	st.global.f32 	[%rd17+44], %f588;
$L__BB0_201:
	setp.ge.s32 	%p344, %r47, %r69;
	setp.ge.s32 	%p345, %r35, %r70;
	or.pred  	%p346, %p344, %p345;
	@%p346 bra 	$L__BB0_203;
	ld.local.f32 	%f589, [%rd2+368];
	ld.global.nc.f32 	%f590, [%rd9+20];
	ld.global.nc.f32 	%f591, [%rd11+48];
	mul.f32 	%f592, %f590, %f591;
	setp.lt.f32 	%p347, %f592, 0f322BCC77;
	div.rn.f32 	%f593, %f589, %f592;
	selp.f32 	%f594, 0f00000000, %f593, %p347;
	st.global.f32 	[%rd17+48], %f594;
$L__BB0_203:
	setp.ge.s32 	%p348, %r47, %r69;
	setp.ge.s32 	%p349, %r36, %r70;
	or.pred  	%p350, %p348, %p349;
	@%p350 bra 	$L__BB0_205;
	ld.local.f32 	%f595, [%rd2+372];
	ld.global.nc.f32 	%f596, [%rd9+20];
	ld.global.nc.f32 	%f597, [%rd11+52];
	mul.f32 	%f598, %f596, %f597;
	setp.lt.f32 	%p351, %f598, 0f322BCC77;
	div.rn.f32 	%f599, %f595, %f598;
	selp.f32 	%f600, 0f00000000, %f599, %p351;
	st.global.f32 	[%rd17+52], %f600;
$L__BB0_205:
	setp.ge.s32 	%p352, %r47, %r69;
	setp.ge.s32 	%p353, %r37, %r70;
	or.pred  	%p354, %p352, %p353;
	@%p354 bra 	$L__BB0_207;
	ld.local.f32 	%f601, [%rd2+376];
	ld.global.nc.f32 	%f602, [%rd9+20];
	ld.global.nc.f32 	%f603, [%rd11+56];
	mul.f32 	%f604, %f602, %f603;
	setp.lt.f32 	%p355, %f604, 0f322BCC77;
	div.rn.f32 	%f605, %f601, %f604;
	selp.f32 	%f606, 0f00000000, %f605, %p355;
	st.global.f32 	[%rd17+56], %f606;
$L__BB0_207:
	setp.ge.s32 	%p356, %r47, %r69;
	setp.ge.s32 	%p357, %r38, %r70;
	or.pred  	%p358, %p356, %p357;
	@%p358 bra 	$L__BB0_209;
	ld.local.f32 	%f607, [%rd2+380];
	ld.global.nc.f32 	%f608, [%rd9+20];
	ld.global.nc.f32 	%f609, [%rd11+60];
	mul.f32 	%f610, %f608, %f609;
	setp.lt.f32 	%p359, %f610, 0f322BCC77;
	div.rn.f32 	%f611, %f607, %f610;
	selp.f32 	%f612, 0f00000000, %f611, %p359;
	st.global.f32 	[%rd17+60], %f612;
$L__BB0_209:
	add.s32 	%r49, %r2, 6;
	setp.ge.s32 	%p360, %r49, %r69;
	add.s32 	%r50, %r48, %r70;
	@%p360 bra 	$L__BB0_211;
	ld.local.f32 	%f613, [%rd2+384];
	ld.global.nc.f32 	%f614, [%rd9+24];
	mul.f32 	%f615, %f614, %f54;
	setp.lt.f32 	%p361, %f615, 0f322BCC77;
	div.rn.f32 	%f616, %f613, %f615;
	selp.f32 	%f617, 0f00000000, %f616, %p361;
	add.s32 	%r110, %r3, %r50;
	mul.wide.s32 	%rd72, %r110, 4;
	add.s64 	%rd73, %rd1, %rd72;
	st.global.f32 	[%rd73], %f617;
$L__BB0_211:
	setp.ge.s32 	%p362, %r49, %r69;
	setp.ge.s32 	%p363, %r24, %r70;
	cvt.s64.s32 	%rd74, %r50;
	add.s64 	%rd75, %rd10, %rd74;
	shl.b64 	%rd76, %rd75, 2;
	add.s64 	%rd18, %rd1, %rd76;
	or.pred  	%p364, %p362, %p363;
	@%p364 bra 	$L__BB0_213;
	ld.local.f32 	%f618, [%rd2+388];
	ld.global.nc.f32 	%f619, [%rd9+24];
	ld.global.nc.f32 	%f620, [%rd11+4];
	mul.f32 	%f621, %f619, %f620;
	setp.lt.f32 	%p365, %f621, 0f322BCC77;
	div.rn.f32 	%f622, %f618, %f621;
	selp.f32 	%f623, 0f00000000, %f622, %p365;
	st.global.f32 	[%rd18+4], %f623;
$L__BB0_213:
	setp.ge.s32 	%p366, %r49, %r69;
	setp.ge.s32 	%p367, %r25, %r70;
	or.pred  	%p368, %p366, %p367;
	@%p368 bra 	$L__BB0_215;
	ld.local.f32 	%f624, [%rd2+392];
	ld.global.nc.f32 	%f625, [%rd9+24];
	ld.global.nc.f32 	%f626, [%rd11+8];
	mul.f32 	%f627, %f625, %f626;
	setp.lt.f32 	%p369, %f627, 0f322BCC77;
	div.rn.f32 	%f628, %f624, %f627;
	selp.f32 	%f629, 0f00000000, %f628, %p369;
	st.global.f32 	[%rd18+8], %f629;
$L__BB0_215:
	setp.ge.s32 	%p370, %r49, %r69;
	setp.ge.s32 	%p371, %r26, %r70;
	or.pred  	%p372, %p370, %p371;
	@%p372 bra 	$L__BB0_217;
	ld.local.f32 	%f630, [%rd2+396];
	ld.global.nc.f32 	%f631, [%rd9+24];
	ld.global.nc.f32 	%f632, [%rd11+12];
	mul.f32 	%f633, %f631, %f632;
	setp.lt.f32 	%p373, %f633, 0f322BCC77;
	div.rn.f32 	%f634, %f630, %f633;
	selp.f32 	%f635, 0f00000000, %f634, %p373;
	st.global.f32 	[%rd18+12], %f635;
$L__BB0_217:
	setp.ge.s32 	%p374, %r49, %r69;
	setp.ge.s32 	%p375, %r27, %r70;
	or.pred  	%p376, %p374, %p375;
	@%p376 bra 	$L__BB0_219;
	ld.local.f32 	%f636, [%rd2+400];
	ld.global.nc.f32 	%f637, [%rd9+24];
	ld.global.nc.f32 	%f638, [%rd11+16];
	mul.f32 	%f639, %f637, %f638;
	setp.lt.f32 	%p377, %f639, 0f322BCC77;
	div.rn.f32 	%f640, %f636, %f639;
	selp.f32 	%f641, 0f00000000, %f640, %p377;
	st.global.f32 	[%rd18+16], %f641;
$L__BB0_219:
	setp.ge.s32 	%p378, %r49, %r69;
	setp.ge.s32 	%p379, %r28, %r70;
	or.pred  	%p380, %p378, %p379;
	@%p380 bra 	$L__BB0_221;
	ld.local.f32 	%f642, [%rd2+404];
	ld.global.nc.f32 	%f643, [%rd9+24];
	ld.global.nc.f32 	%f644, [%rd11+20];
	mul.f32 	%f645, %f643, %f644;
	setp.lt.f32 	%p381, %f645, 0f322BCC77;
	div.rn.f32 	%f646, %f642, %f645;
	selp.f32 	%f647, 0f00000000, %f646, %p381;
	st.global.f32 	[%rd18+20], %f647;
$L__BB0_221:
	setp.ge.s32 	%p382, %r49, %r69;
	setp.ge.s32 	%p383, %r29, %r70;
	or.pred  	%p384, %p382, %p383;
	@%p384 bra 	$L__BB0_223;
	ld.local.f32 	%f648, [%rd2+408];
	ld.global.nc.f32 	%f649, [%rd9+24];
	ld.global.nc.f32 	%f650, [%rd11+24];
	mul.f32 	%f651, %f649, %f650;
	setp.lt.f32 	%p385, %f651, 0f322BCC77;
	div.rn.f32 	%f652, %f648, %f651;
	selp.f32 	%f653, 0f00000000, %f652, %p385;
	st.global.f32 	[%rd18+24], %f653;
$L__BB0_223:
	setp.ge.s32 	%p386, %r49, %r69;
	setp.ge.s32 	%p387, %r30, %r70;
	or.pred  	%p388, %p386, %p387;
	@%p388 bra 	$L__BB0_225;
	ld.local.f32 	%f654, [%rd2+412];
	ld.global.nc.f32 	%f655, [%rd9+24];
	ld.global.nc.f32 	%f656, [%rd11+28];
	mul.f32 	%f657, %f655, %f656;
	setp.lt.f32 	%p389, %f657, 0f322BCC77;
	div.rn.f32 	%f658, %f654, %f657;
	selp.f32 	%f659, 0f00000000, %f658, %p389;
	st.global.f32 	[%rd18+28], %f659;
$L__BB0_225:
	setp.ge.s32 	%p390, %r49, %r69;
	setp.ge.s32 	%p391, %r31, %r70;
	or.pred  	%p392, %p390, %p391;
	@%p392 bra 	$L__BB0_227;
	ld.local.f32 	%f660, [%rd2+416];
	ld.global.nc.f32 	%f661, [%rd9+24];
	ld.global.nc.f32 	%f662, [%rd11+32];
	mul.f32 	%f663, %f661, %f662;
	setp.lt.f32 	%p393, %f663, 0f322BCC77;
	div.rn.f32 	%f664, %f660, %f663;
	selp.f32 	%f665, 0f00000000, %f664, %p393;
	st.global.f32 	[%rd18+32], %f665;
$L__BB0_227:
	setp.ge.s32 	%p394, %r49, %r69;
	setp.ge.s32 	%p395, %r32, %r70;
	or.pred  	%p396, %p394, %p395;
	@%p396 bra 	$L__BB0_229;
	ld.local.f32 	%f666, [%rd2+420];
	ld.global.nc.f32 	%f667, [%rd9+24];
	ld.global.nc.f32 	%f668, [%rd11+36];
	mul.f32 	%f669, %f667, %f668;
	setp.lt.f32 	%p397, %f669, 0f322BCC77;
	div.rn.f32 	%f670, %f666, %f669;
	selp.f32 	%f671, 0f00000000, %f670, %p397;
	st.global.f32 	[%rd18+36], %f671;
$L__BB0_229:
	setp.ge.s32 	%p398, %r49, %r69;
	setp.ge.s32 	%p399, %r33, %r70;
	or.pred  	%p400, %p398, %p399;
	@%p400 bra 	$L__BB0_231;
	ld.local.f32 	%f672, [%rd2+424];
	ld.global.nc.f32 	%f673, [%rd9+24];
	ld.global.nc.f32 	%f674, [%rd11+40];
	mul.f32 	%f675, %f673, %f674;
	setp.lt.f32 	%p401, %f675, 0f322BCC77;
	div.rn.f32 	%f676, %f672, %f675;
	selp.f32 	%f677, 0f00000000, %f676, %p401;
	st.global.f32 	[%rd18+40], %f677;
$L__BB0_231:
	setp.ge.s32 	%p402, %r49, %r69;
	setp.ge.s32 	%p403, %r34, %r70;
	or.pred  	%p404, %p402, %p403;
	@%p404 bra 	$L__BB0_233;
	ld.local.f32 	%f678, [%rd2+428];
	ld.global.nc.f32 	%f679, [%rd9+24];
	ld.global.nc.f32 	%f680, [%rd11+44];
	mul.f32 	%f681, %f679, %f680;
	setp.lt.f32 	%p405, %f681, 0f322BCC77;
	div.rn.f32 	%f682, %f678, %f681;
	selp.f32 	%f683, 0f00000000, %f682, %p405;
	st.global.f32 	[%rd18+44], %f683;
$L__BB0_233:
	setp.ge.s32 	%p406, %r49, %r69;
	setp.ge.s32 	%p407, %r35, %r70;
	or.pred  	%p408, %p406, %p407;
	@%p408 bra 	$L__BB0_235;
	ld.local.f32 	%f684, [%rd2+432];
	ld.global.nc.f32 	%f685, [%rd9+24];
	ld.global.nc.f32 	%f686, [%rd11+48];
	mul.f32 	%f687, %f685, %f686;
	setp.lt.f32 	%p409, %f687, 0f322BCC77;
	div.rn.f32 	%f688, %f684, %f687;
	selp.f32 	%f689, 0f00000000, %f688, %p409;
	st.global.f32 	[%rd18+48], %f689;
$L__BB0_235:
	setp.ge.s32 	%p410, %r49, %r69;
	setp.ge.s32 	%p411, %r36, %r70;
	or.pred  	%p412, %p410, %p411;
	@%p412 bra 	$L__BB0_237;
	ld.local.f32 	%f690, [%rd2+436];
	ld.global.nc.f32 	%f691, [%rd9+24];
	ld.global.nc.f32 	%f692, [%rd11+52];
	mul.f32 	%f693, %f691, %f692;
	setp.lt.f32 	%p413, %f693, 0f322BCC77;
	div.rn.f32 	%f694, %f690, %f693;
	selp.f32 	%f695, 0f00000000, %f694, %p413;
	st.global.f32 	[%rd18+52], %f695;
$L__BB0_237:
	setp.ge.s32 	%p414, %r49, %r69;
	setp.ge.s32 	%p415, %r37, %r70;
	or.pred  	%p416, %p414, %p415;
	@%p416 bra 	$L__BB0_239;
	ld.local.f32 	%f696, [%rd2+440];
	ld.global.nc.f32 	%f697, [%rd9+24];
	ld.global.nc.f32 	%f698, [%rd11+56];
	mul.f32 	%f699, %f697, %f698;
	setp.lt.f32 	%p417, %f699, 0f322BCC77;
	div.rn.f32 	%f700, %f696, %f699;
	selp.f32 	%f701, 0f00000000, %f700, %p417;
	st.global.f32 	[%rd18+56], %f701;
$L__BB0_239:
	setp.ge.s32 	%p418, %r49, %r69;
	setp.ge.s32 	%p419, %r38, %r70;
	or.pred  	%p420, %p418, %p419;
	@%p420 bra 	$L__BB0_241;
	ld.local.f32 	%f702, [%rd2+444];
	ld.global.nc.f32 	%f703, [%rd9+24];
	ld.global.nc.f32 	%f704, [%rd11+60];
	mul.f32 	%f705, %f703, %f704;
	setp.lt.f32 	%p421, %f705, 0f322BCC77;
	div.rn.f32 	%f706, %f702, %f705;
	selp.f32 	%f707, 0f00000000, %f706, %p421;
	st.global.f32 	[%rd18+60], %f707;
$L__BB0_241:
	add.s32 	%r51, %r2, 7;
	setp.ge.s32 	%p422, %r51, %r69;
	add.s32 	%r52, %r50, %r70;
	@%p422 bra 	$L__BB0_243;
	ld.local.f32 	%f708, [%rd2+448];
	ld.global.nc.f32 	%f709, [%rd9+28];
	mul.f32 	%f710, %f709, %f54;
	setp.lt.f32 	%p423, %f710, 0f322BCC77;
	div.rn.f32 	%f711, %f708, %f710;
	selp.f32 	%f712, 0f00000000, %f711, %p423;
	add.s32 	%r111, %r3, %r52;
	mul.wide.s32 	%rd77, %r111, 4;
	add.s64 	%rd78, %rd1, %rd77;
	st.global.f32 	[%rd78], %f712;
$L__BB0_243:
	setp.ge.s32 	%p424, %r51, %r69;
	setp.ge.s32 	%p425, %r24, %r70;
	cvt.s64.s32 	%rd79, %r52;
	add.s64 	%rd80, %rd10, %rd79;
	shl.b64 	%rd81, %rd80, 2;
	add.s64 	%rd19, %rd1, %rd81;
	or.pred  	%p426, %p424, %p425;
	@%p426 bra 	$L__BB0_245;
	ld.local.f32 	%f713, [%rd2+452];
	ld.global.nc.f32 	%f714, [%rd9+28];
	ld.global.nc.f32 	%f715, [%rd11+4];
	mul.f32 	%f716, %f714, %f715;
	setp.lt.f32 	%p427, %f716, 0f322BCC77;
	div.rn.f32 	%f717, %f713, %f716;
	selp.f32 	%f718, 0f00000000, %f717, %p427;
	st.global.f32 	[%rd19+4], %f718;
$L__BB0_245:
	setp.ge.s32 	%p428, %r51, %r69;
	setp.ge.s32 	%p429, %r25, %r70;
	or.pred  	%p430, %p428, %p429;
	@%p430 bra 	$L__BB0_247;
	ld.local.f32 	%f719, [%rd2+456];
	ld.global.nc.f32 	%f720, [%rd9+28];
	ld.global.nc.f32 	%f721, [%rd11+8];
	mul.f32 	%f722, %f720, %f721;
	setp.lt.f32 	%p431, %f722, 0f322BCC77;
	div.rn.f32 	%f723, %f719, %f722;
	selp.f32 	%f724, 0f00000000, %f723, %p431;
	st.global.f32 	[%rd19+8], %f724;
$L__BB0_247:
	setp.ge.s32 	%p432, %r51, %r69;
	setp.ge.s32 	%p433, %r26, %r70;
	or.pred  	%p434, %p432, %p433;
	@%p434 bra 	$L__BB0_249;
	ld.local.f32 	%f725, [%rd2+460];
	ld.global.nc.f32 	%f726, [%rd9+28];
	ld.global.nc.f32 	%f727, [%rd11+12];
	mul.f32 	%f728, %f726, %f727;
	setp.lt.f32 	%p435, %f728, 0f322BCC77;
	div.rn.f32 	%f729, %f725, %f728;
	selp.f32 	%f730, 0f00000000, %f729, %p435;
	st.global.f32 	[%rd19+12], %f730;
$L__BB0_249:
	setp.ge.s32 	%p436, %r51, %r69;
	setp.ge.s32 	%p437, %r27, %r70;
	or.pred  	%p438, %p436, %p437;
	@%p438 bra 	$L__BB0_251;
	ld.local.f32 	%f731, [%rd2+464];
	ld.global.nc.f32 	%f732, [%rd9+28];
	ld.global.nc.f32 	%f733, [%rd11+16];
	mul.f32 	%f734, %f732, %f733;
	setp.lt.f32 	%p439, %f734, 0f322BCC77;
	div.rn.f32 	%f735, %f731, %f734;
	selp.f32 	%f736, 0f00000000, %f735, %p439;
	st.global.f32 	[%rd19+16], %f736;
$L__BB0_251:
	setp.ge.s32 	%p440, %r51, %r69;
	setp.ge.s32 	%p441, %r28, %r70;
	or.pred  	%p442, %p440, %p441;
	@%p442 bra 	$L__BB0_253;
	ld.local.f32 	%f737, [%rd2+468];
	ld.global.nc.f32 	%f738, [%rd9+28];
	ld.global.nc.f32 	%f739, [%rd11+20];
	mul.f32 	%f740, %f738, %f739;
	setp.lt.f32 	%p443, %f740, 0f322BCC77;
	div.rn.f32 	%f741, %f737, %f740;
	selp.f32 	%f742, 0f00000000, %f741, %p443;
	st.global.f32 	[%rd19+20], %f742;
$L__BB0_253:
	setp.ge.s32 	%p444, %r51, %r69;
	setp.ge.s32 	%p445, %r29, %r70;
	or.pred  	%p446, %p444, %p445;
	@%p446 bra 	$L__BB0_255;
	ld.local.f32 	%f743, [%rd2+472];
	ld.global.nc.f32 	%f744, [%rd9+28];
	ld.global.nc.f32 	%f745, [%rd11+24];
	mul.f32 	%f746, %f744, %f745;
	setp.lt.f32 	%p447, %f746, 0f322BCC77;
	div.rn.f32 	%f747, %f743, %f746;
	selp.f32 	%f748, 0f00000000, %f747, %p447;
	st.global.f32 	[%rd19+24], %f748;
$L__BB0_255:
	setp.ge.s32 	%p448, %r51, %r69;
	setp.ge.s32 	%p449, %r30, %r70;
	or.pred  	%p450, %p448, %p449;
	@%p450 bra 	$L__BB0_257;
	ld.local.f32 	%f749, [%rd2+476];
	ld.global.nc.f32 	%f750, [%rd9+28];
	ld.global.nc.f32 	%f751, [%rd11+28];
	mul.f32 	%f752, %f750, %f751;
	setp.lt.f32 	%p451, %f752, 0f322BCC77;
	div.rn.f32 	%f753, %f749, %f752;
	selp.f32 	%f754, 0f00000000, %f753, %p451;
	st.global.f32 	[%rd19+28], %f754;
$L__BB0_257:
	setp.ge.s32 	%p452, %r51, %r69;
	setp.ge.s32 	%p453, %r31, %r70;
	or.pred  	%p454, %p452, %p453;
	@%p454 bra 	$L__BB0_259;
	ld.local.f32 	%f755, [%rd2+480];
	ld.global.nc.f32 	%f756, [%rd9+28];
	ld.global.nc.f32 	%f757, [%rd11+32];
	mul.f32 	%f758, %f756, %f757;
	setp.lt.f32 	%p455, %f758, 0f322BCC77;
	div.rn.f32 	%f759, %f755, %f758;
	selp.f32 	%f760, 0f00000000, %f759, %p455;
	st.global.f32 	[%rd19+32], %f760;
$L__BB0_259:
	setp.ge.s32 	%p456, %r51, %r69;
	setp.ge.s32 	%p457, %r32, %r70;
	or.pred  	%p458, %p456, %p457;
	@%p458 bra 	$L__BB0_261;
	ld.local.f32 	%f761, [%rd2+484];
	ld.global.nc.f32 	%f762, [%rd9+28];
	ld.global.nc.f32 	%f763, [%rd11+36];
	mul.f32 	%f764, %f762, %f763;
	setp.lt.f32 	%p459, %f764, 0f322BCC77;
	div.rn.f32 	%f765, %f761, %f764;
	selp.f32 	%f766, 0f00000000, %f765, %p459;
	st.global.f32 	[%rd19+36], %f766;
$L__BB0_261:
	setp.ge.s32 	%p460, %r51, %r69;
	setp.ge.s32 	%p461, %r33, %r70;
	or.pred  	%p462, %p460, %p461;
	@%p462 bra 	$L__BB0_263;
	ld.local.f32 	%f767, [%rd2+488];
	ld.global.nc.f32 	%f768, [%rd9+28];
	ld.global.nc.f32 	%f769, [%rd11+40];
	mul.f32 	%f770, %f768, %f769;
	setp.lt.f32 	%p463, %f770, 0f322BCC77;
	div.rn.f32 	%f771, %f767, %f770;
	selp.f32 	%f772, 0f00000000, %f771, %p463;
	st.global.f32 	[%rd19+40], %f772;
$L__BB0_263:
	setp.ge.s32 	%p464, %r51, %r69;
	setp.ge.s32 	%p465, %r34, %r70;
	or.pred  	%p466, %p464, %p465;
	@%p466 bra 	$L__BB0_265;
	ld.local.f32 	%f773, [%rd2+492];
	ld.global.nc.f32 	%f774, [%rd9+28];
	ld.global.nc.f32 	%f775, [%rd11+44];
	mul.f32 	%f776, %f774, %f775;
	setp.lt.f32 	%p467, %f776, 0f322BCC77;
	div.rn.f32 	%f777, %f773, %f776;
	selp.f32 	%f778, 0f00000000, %f777, %p467;
	st.global.f32 	[%rd19+44], %f778;
$L__BB0_265:
	setp.ge.s32 	%p468, %r51, %r69;
	setp.ge.s32 	%p469, %r35, %r70;
	or.pred  	%p470, %p468, %p469;
	@%p470 bra 	$L__BB0_267;
	ld.local.f32 	%f779, [%rd2+496];
	ld.global.nc.f32 	%f780, [%rd9+28];
	ld.global.nc.f32 	%f781, [%rd11+48];
	mul.f32 	%f782, %f780, %f781;
	setp.lt.f32 	%p471, %f782, 0f322BCC77;
	div.rn.f32 	%f783, %f779, %f782;
	selp.f32 	%f784, 0f00000000, %f783, %p471;
	st.global.f32 	[%rd19+48], %f784;
$L__BB0_267:
	setp.ge.s32 	%p472, %r51, %r69;
	setp.ge.s32 	%p473, %r36, %r70;
	or.pred  	%p474, %p472, %p473;
	@%p474 bra 	$L__BB0_269;
	ld.local.f32 	%f785, [%rd2+500];
	ld.global.nc.f32 	%f786, [%rd9+28];
	ld.global.nc.f32 	%f787, [%rd11+52];
	mul.f32 	%f788, %f786, %f787;
	setp.lt.f32 	%p475, %f788, 0f322BCC77;
	div.rn.f32 	%f789, %f785, %f788;
	selp.f32 	%f790, 0f00000000, %f789, %p475;
	st.global.f32 	[%rd19+52], %f790;
$L__BB0_269:
	setp.ge.s32 	%p476, %r51, %r69;
	setp.ge.s32 	%p477, %r37, %r70;
	or.pred  	%p478, %p476, %p477;
	@%p478 bra 	$L__BB0_271;
	ld.local.f32 	%f791, [%rd2+504];
	ld.global.nc.f32 	%f792, [%rd9+28];
	ld.global.nc.f32 	%f793, [%rd11+56];
	mul.f32 	%f794, %f792, %f793;
	setp.lt.f32 	%p479, %f794, 0f322BCC77;
	div.rn.f32 	%f795, %f791, %f794;
	selp.f32 	%f796, 0f00000000, %f795, %p479;
	st.global.f32 	[%rd19+56], %f796;
$L__BB0_271:
	setp.ge.s32 	%p480, %r51, %r69;
	setp.ge.s32 	%p481, %r38, %r70;
	or.pred  	%p482, %p480, %p481;
	@%p482 bra 	$L__BB0_273;
	ld.local.f32 	%f797, [%rd2+508];
	ld.global.nc.f32 	%f798, [%rd9+28];
	ld.global.nc.f32 	%f799, [%rd11+60];
	mul.f32 	%f800, %f798, %f799;
	setp.lt.f32 	%p483, %f800, 0f322BCC77;
	div.rn.f32 	%f801, %f797, %f800;
	selp.f32 	%f802, 0f00000000, %f801, %p483;
	st.global.f32 	[%rd19+60], %f802;
$L__BB0_273:
	add.s32 	%r53, %r2, 8;
	setp.ge.s32 	%p484, %r53, %r69;
	add.s32 	%r54, %r52, %r70;
	@%p484 bra 	$L__BB0_275;
	ld.local.f32 	%f803, [%rd2+512];
	ld.global.nc.f32 	%f804, [%rd9+32];
	mul.f32 	%f805, %f804, %f54;
	setp.lt.f32 	%p485, %f805, 0f322BCC77;
	div.rn.f32 	%f806, %f803, %f805;
	selp.f32 	%f807, 0f00000000, %f806, %p485;
	add.s32 	%r112, %r3, %r54;
	mul.wide.s32 	%rd82, %r112, 4;
	add.s64 	%rd83, %rd1, %rd82;
	st.global.f32 	[%rd83], %f807;
$L__BB0_275:
	setp.ge.s32 	%p486, %r53, %r69;
	setp.ge.s32 	%p487, %r24, %r70;
	cvt.s64.s32 	%rd84, %r54;
	add.s64 	%rd85, %rd10, %rd84;
	shl.b64 	%rd86, %rd85, 2;
	add.s64 	%rd20, %rd1, %rd86;
	or.pred  	%p488, %p486, %p487;
	@%p488 bra 	$L__BB0_277;
	ld.local.f32 	%f808, [%rd2+516];
	ld.global.nc.f32 	%f809, [%rd9+32];
	ld.global.nc.f32 	%f810, [%rd11+4];
	mul.f32 	%f811, %f809, %f810;
	setp.lt.f32 	%p489, %f811, 0f322BCC77;
	div.rn.f32 	%f812, %f808, %f811;
	selp.f32 	%f813, 0f00000000, %f812, %p489;
	st.global.f32 	[%rd20+4], %f813;
$L__BB0_277:
	setp.ge.s32 	%p490, %r53, %r69;
	setp.ge.s32 	%p491, %r25, %r70;
	or.pred  	%p492, %p490, %p491;
	@%p492 bra 	$L__BB0_279;
	ld.local.f32 	%f814, [%rd2+520];
	ld.global.nc.f32 	%f815, [%rd9+32];
	ld.global.nc.f32 	%f816, [%rd11+8];
	mul.f32 	%f817, %f815, %f816;
	setp.lt.f32 	%p493, %f817, 0f322BCC77;
	div.rn.f32 	%f818, %f814, %f817;
	selp.f32 	%f819, 0f00000000, %f818, %p493;
	st.global.f32 	[%rd20+8], %f819;
$L__BB0_279:
	setp.ge.s32 	%p494, %r53, %r69;
	setp.ge.s32 	%p495, %r26, %r70;
	or.pred  	%p496, %p494, %p495;
	@%p496 bra 	$L__BB0_281;
	ld.local.f32 	%f820, [%rd2+524];
	ld.global.nc.f32 	%f821, [%rd9+32];
	ld.global.nc.f32 	%f822, [%rd11+12];
	mul.f32 	%f823, %f821, %f822;
	setp.lt.f32 	%p497, %f823, 0f322BCC77;
	div.rn.f32 	%f824, %f820, %f823;
	selp.f32 	%f825, 0f00000000, %f824, %p497;
	st.global.f32 	[%rd20+12], %f825;
$L__BB0_281:
	setp.ge.s32 	%p498, %r53, %r69;
	setp.ge.s32 	%p499, %r27, %r70;
	or.pred  	%p500, %p498, %p499;
	@%p500 bra 	$L__BB0_283;
	ld.local.f32 	%f826, [%rd2+528];
	ld.global.nc.f32 	%f827, [%rd9+32];
	ld.global.nc.f32 	%f828, [%rd11+16];
	mul.f32 	%f829, %f827, %f828;
	setp.lt.f32 	%p501, %f829, 0f322BCC77;
	div.rn.f32 	%f830, %f826, %f829;
	selp.f32 	%f831, 0f00000000, %f830, %p501;
	st.global.f32 	[%rd20+16], %f831;
$L__BB0_283:
	setp.ge.s32 	%p502, %r53, %r69;
	setp.ge.s32 	%p503, %r28, %r70;
	or.pred  	%p504, %p502, %p503;
	@%p504 bra 	$L__BB0_285;
	ld.local.f32 	%f832, [%rd2+532];
	ld.global.nc.f32 	%f833, [%rd9+32];
	ld.global.nc.f32 	%f834, [%rd11+20];
	mul.f32 	%f835, %f833, %f834;
	setp.lt.f32 	%p505, %f835, 0f322BCC77;
	div.rn.f32 	%f836, %f832, %f835;
	selp.f32 	%f837, 0f00000000, %f836, %p505;
	st.global.f32 	[%rd20+20], %f837;
$L__BB0_285:
	setp.ge.s32 	%p506, %r53, %r69;
	setp.ge.s32 	%p507, %r29, %r70;
	or.pred  	%p508, %p506, %p507;
	@%p508 bra 	$L__BB0_287;
	ld.local.f32 	%f838, [%rd2+536];
	ld.global.nc.f32 	%f839, [%rd9+32];
	ld.global.nc.f32 	%f840, [%rd11+24];
	mul.f32 	%f841, %f839, %f840;
	setp.lt.f32 	%p509, %f841, 0f322BCC77;
	div.rn.f32 	%f842, %f838, %f841;
	selp.f32 	%f843, 0f00000000, %f842, %p509;
	st.global.f32 	[%rd20+24], %f843;
$L__BB0_287:
	setp.ge.s32 	%p510, %r53, %r69;
	setp.ge.s32 	%p511, %r30, %r70;
	or.pred  	%p512, %p510, %p511;
	@%p512 bra 	$L__BB0_289;
	ld.local.f32 	%f844, [%rd2+540];
	ld.global.nc.f32 	%f845, [%rd9+32];
	ld.global.nc.f32 	%f846, [%rd11+28];
	mul.f32 	%f847, %f845, %f846;
	setp.lt.f32 	%p513, %f847, 0f322BCC77;
	div.rn.f32 	%f848, %f844, %f847;
	selp.f32 	%f849, 0f00000000, %f848, %p513;
	st.global.f32 	[%rd20+28], %f849;
$L__BB0_289:
	setp.ge.s32 	%p514, %r53, %r69;
	setp.ge.s32 	%p515, %r31, %r70;
	or.pred  	%p516, %p514, %p515;
	@%p516 bra 	$L__BB0_291;
	ld.local.f32 	%f850, [%rd2+544];
	ld.global.nc.f32 	%f851, [%rd9+32];
	ld.global.nc.f32 	%f852, [%rd11+32];
	mul.f32 	%f853, %f851, %f852;
	setp.lt.f32 	%p517, %f853, 0f322BCC77;
	div.rn.f32 	%f854, %f850, %f853;
	selp.f32 	%f855, 0f00000000, %f854, %p517;
	st.global.f32 	[%rd20+32], %f855;
$L__BB0_291:
	setp.ge.s32 	%p518, %r53, %r69;
	setp.ge.s32 	%p519, %r32, %r70;
	or.pred  	%p520, %p518, %p519;
	@%p520 bra 	$L__BB0_293;
	ld.local.f32 	%f856, [%rd2+548];
	ld.global.nc.f32 	%f857, [%rd9+32];
	ld.global.nc.f32 	%f858, [%rd11+36];
	mul.f32 	%f859, %f857, %f858;
	setp.lt.f32 	%p521, %f859, 0f322BCC77;
	div.rn.f32 	%f860, %f856, %f859;
	selp.f32 	%f861, 0f00000000, %f860, %p521;
	st.global.f32 	[%rd20+36], %f861;
$L__BB0_293:
	setp.ge.s32 	%p522, %r53, %r69;
	setp.ge.s32 	%p523, %r33, %r70;
	or.pred  	%p524, %p522, %p523;
	@%p524 bra 	$L__BB0_295;
	ld.local.f32 	%f862, [%rd2+552];
	ld.global.nc.f32 	%f863, [%rd9+32];
	ld.global.nc.f32 	%f864, [%rd11+40];
	mul.f32 	%f865, %f863, %f864;
	setp.lt.f32 	%p525, %f865, 0f322BCC77;
	div.rn.f32 	%f866, %f862, %f865;
	selp.f32 	%f867, 0f00000000, %f866, %p525;
	st.global.f32 	[%rd20+40], %f867;
$L__BB0_295:
	setp.ge.s32 	%p526, %r53, %r69;
	setp.ge.s32 	%p527, %r34, %r70;
	or.pred  	%p528, %p526, %p527;
	@%p528 bra 	$L__BB0_297;
	ld.local.f32 	%f868, [%rd2+556];
	ld.global.nc.f32 	%f869, [%rd9+32];
	ld.global.nc.f32 	%f870, [%rd11+44];
	mul.f32 	%f871, %f869, %f870;
	setp.lt.f32 	%p529, %f871, 0f322BCC77;
	div.rn.f32 	%f872, %f868, %f871;
	selp.f32 	%f873, 0f00000000, %f872, %p529;
	st.global.f32 	[%rd20+44], %f873;
$L__BB0_297:
	setp.ge.s32 	%p530, %r53, %r69;
	setp.ge.s32 	%p531, %r35, %r70;
	or.pred  	%p532, %p530, %p531;
	@%p532 bra 	$L__BB0_299;
	ld.local.f32 	%f874, [%rd2+560];
	ld.global.nc.f32 	%f875, [%rd9+32];
	ld.global.nc.f32 	%f876, [%rd11+48];
	mul.f32 	%f877, %f875, %f876;
	setp.lt.f32 	%p533, %f877, 0f322BCC77;
	div.rn.f32 	%f878, %f874, %f877;
	selp.f32 	%f879, 0f00000000, %f878, %p533;
	st.global.f32 	[%rd20+48], %f879;
$L__BB0_299:
	setp.ge.s32 	%p534, %r53, %r69;
	setp.ge.s32 	%p535, %r36, %r70;
	or.pred  	%p536, %p534, %p535;
	@%p536 bra 	$L__BB0_301;
	ld.local.f32 	%f880, [%rd2+564];
	ld.global.nc.f32 	%f881, [%rd9+32];
	ld.global.nc.f32 	%f882, [%rd11+52];
	mul.f32 	%f883, %f881, %f882;
	setp.lt.f32 	%p537, %f883, 0f322BCC77;
	div.rn.f32 	%f884, %f880, %f883;
	selp.f32 	%f885, 0f00000000, %f884, %p537;
	st.global.f32 	[%rd20+52], %f885;
$L__BB0_301:
	setp.ge.s32 	%p538, %r53, %r69;
	setp.ge.s32 	%p539, %r37, %r70;
	or.pred  	%p540, %p538, %p539;
	@%p540 bra 	$L__BB0_303;
	ld.local.f32 	%f886, [%rd2+568];
	ld.global.nc.f32 	%f887, [%rd9+32];
	ld.global.nc.f32 	%f888, [%rd11+56];
	mul.f32 	%f889, %f887, %f888;
	setp.lt.f32 	%p541, %f889, 0f322BCC77;
	div.rn.f32 	%f890, %f886, %f889;
	selp.f32 	%f891, 0f00000000, %f890, %p541;
	st.global.f32 	[%rd20+56], %f891;
$L__BB0_303:
	setp.ge.s32 	%p542, %r53, %r69;
	setp.ge.s32 	%p543, %r38, %r70;
	or.pred  	%p544, %p542, %p543;
	@%p544 bra 	$L__BB0_305;
	ld.local.f32 	%f892, [%rd2+572];
	ld.global.nc.f32 	%f893, [%rd9+32];
	ld.global.nc.f32 	%f894, [%rd11+60];
	mul.f32 	%f895, %f893, %f894;
	setp.lt.f32 	%p545, %f895, 0f322BCC77;
	div.rn.f32 	%f896, %f892, %f895;
	selp.f32 	%f897, 0f00000000, %f896, %p545;
	st.global.f32 	[%rd20+60], %f897;
$L__BB0_305:
	add.s32 	%r55, %r2, 9;
	setp.ge.s32 	%p546, %r55, %r69;
	add.s32 	%r56, %r54, %r70;
	@%p546 bra 	$L__BB0_307;
	ld.local.f32 	%f898, [%rd2+576];
	ld.global.nc.f32 	%f899, [%rd9+36];
	mul.f32 	%f900, %f899, %f54;
	setp.lt.f32 	%p547, %f900, 0f322BCC77;
	div.rn.f32 	%f901, %f898, %f900;
	selp.f32 	%f902, 0f00000000, %f901, %p547;
	add.s32 	%r113, %r3, %r56;
	mul.wide.s32 	%rd87, %r113, 4;
	add.s64 	%rd88, %rd1, %rd87;
	st.global.f32 	[%rd88], %f902;
$L__BB0_307:
	setp.ge.s32 	%p548, %r55, %r69;
	setp.ge.s32 	%p549, %r24, %r70;
	cvt.s64.s32 	%rd89, %r56;
	add.s64 	%rd90, %rd10, %rd89;
	shl.b64 	%rd91, %rd90, 2;
	add.s64 	%rd21, %rd1, %rd91;
	or.pred  	%p550, %p548, %p549;
	@%p550 bra 	$L__BB0_309;
	ld.local.f32 	%f903, [%rd2+580];
	ld.global.nc.f32 	%f904, [%rd9+36];
	ld.global.nc.f32 	%f905, [%rd11+4];
	mul.f32 	%f906, %f904, %f905;
	setp.lt.f32 	%p551, %f906, 0f322BCC77;
	div.rn.f32 	%f907, %f903, %f906;
	selp.f32 	%f908, 0f00000000, %f907, %p551;
	st.global.f32 	[%rd21+4], %f908;
$L__BB0_309:
	setp.ge.s32 	%p552, %r55, %r69;
	setp.ge.s32 	%p553, %r25, %r70;
	or.pred  	%p554, %p552, %p553;
	@%p554 bra 	$L__BB0_311;
	ld.local.f32 	%f909, [%rd2+584];
	ld.global.nc.f32 	%f910, [%rd9+36];
	ld.global.nc.f32 	%f911, [%rd11+8];
	mul.f32 	%f912, %f910, %f911;
	setp.lt.f32 	%p555, %f912, 0f322BCC77;
	div.rn.f32 	%f913, %f909, %f912;
	selp.f32 	%f914, 0f00000000, %f913, %p555;
	st.global.f32 	[%rd21+8], %f914;
$L__BB0_311:
	setp.ge.s32 	%p556, %r55, %r69;
	setp.ge.s32 	%p557, %r26, %r70;
	or.pred  	%p558, %p556, %p557;
	@%p558 bra 	$L__BB0_313;
	ld.local.f32 	%f915, [%rd2+588];
	ld.global.nc.f32 	%f916, [%rd9+36];
	ld.global.nc.f32 	%f917, [%rd11+12];
	mul.f32 	%f918, %f916, %f917;
	setp.lt.f32 	%p559, %f918, 0f322BCC77;
	div.rn.f32 	%f919, %f915, %f918;
	selp.f32 	%f920, 0f00000000, %f919, %p559;
	st.global.f32 	[%rd21+12], %f920;
$L__BB0_313:
	setp.ge.s32 	%p560, %r55, %r69;
	setp.ge.s32 	%p561, %r27, %r70;
	or.pred  	%p562, %p560, %p561;
	@%p562 bra 	$L__BB0_315;
	ld.local.f32 	%f921, [%rd2+592];
	ld.global.nc.f32 	%f922, [%rd9+36];
	ld.global.nc.f32 	%f923, [%rd11+16];
	mul.f32 	%f924, %f922, %f923;
	setp.lt.f32 	%p563, %f924, 0f322BCC77;
	div.rn.f32 	%f925, %f921, %f924;
	selp.f32 	%f926, 0f00000000, %f925, %p563;
	st.global.f32 	[%rd21+16], %f926;
$L__BB0_315:
	setp.ge.s32 	%p564, %r55, %r69;
	setp.ge.s32 	%p565, %r28, %r70;
	or.pred  	%p566, %p564, %p565;
	@%p566 bra 	$L__BB0_317;
	ld.local.f32 	%f927, [%rd2+596];
	ld.global.nc.f32 	%f928, [%rd9+36];
	ld.global.nc.f32 	%f929, [%rd11+20];
	mul.f32 	%f930, %f928, %f929;
	setp.lt.f32 	%p567, %f930, 0f322BCC77;
	div.rn.f32 	%f931, %f927, %f930;
	selp.f32 	%f932, 0f00000000, %f931, %p567;
	st.global.f32 	[%rd21+20], %f932;
$L__BB0_317:
	setp.ge.s32 	%p568, %r55, %r69;
	setp.ge.s32 	%p569, %r29, %r70;
	or.pred  	%p570, %p568, %p569;
	@%p570 bra 	$L__BB0_319;
	ld.local.f32 	%f933, [%rd2+600];
	ld.global.nc.f32 	%f934, [%rd9+36];
	ld.global.nc.f32 	%f935, [%rd11+24];
	mul.f32 	%f936, %f934, %f935;
	setp.lt.f32 	%p571, %f936, 0f322BCC77;
	div.rn.f32 	%f937, %f933, %f936;
	selp.f32 	%f938, 0f00000000, %f937, %p571;
	st.global.f32 	[%rd21+24], %f938;
$L__BB0_319:
	setp.ge.s32 	%p572, %r55, %r69;
	setp.ge.s32 	%p573, %r30, %r70;
	or.pred  	%p574, %p572, %p573;
	@%p574 bra 	$L__BB0_321;
	ld.local.f32 	%f939, [%rd2+604];
	ld.global.nc.f32 	%f940, [%rd9+36];
	ld.global.nc.f32 	%f941, [%rd11+28];
	mul.f32 	%f942, %f940, %f941;
	setp.lt.f32 	%p575, %f942, 0f322BCC77;
	div.rn.f32 	%f943, %f939, %f942;
	selp.f32 	%f944, 0f00000000, %f943, %p575;
	st.global.f32 	[%rd21+28], %f944;
$L__BB0_321:
	setp.ge.s32 	%p576, %r55, %r69;
	setp.ge.s32 	%p577, %r31, %r70;
	or.pred  	%p578, %p576, %p577;
	@%p578 bra 	$L__BB0_323;
	ld.local.f32 	%f945, [%rd2+608];
	ld.global.nc.f32 	%f946, [%rd9+36];
	ld.global.nc.f32 	%f947, [%rd11+32];
	mul.f32 	%f948, %f946, %f947;
	setp.lt.f32 	%p579, %f948, 0f322BCC77;
	div.rn.f32 	%f949, %f945, %f948;
	selp.f32 	%f950, 0f00000000, %f949, %p579;
	st.global.f32 	[%rd21+32], %f950;
$L__BB0_323:
	setp.ge.s32 	%p580, %r55, %r69;
	setp.ge.s32 	%p581, %r32, %r70;
	or.pred  	%p582, %p580, %p581;
	@%p582 bra 	$L__BB0_325;
	ld.local.f32 	%f951, [%rd2+612];
	ld.global.nc.f32 	%f952, [%rd9+36];
	ld.global.nc.f32 	%f953, [%rd11+36];
	mul.f32 	%f954, %f952, %f953;
	setp.lt.f32 	%p583, %f954, 0f322BCC77;
	div.rn.f32 	%f955, %f951, %f954;
	selp.f32 	%f956, 0f00000000, %f955, %p583;
	st.global.f32 	[%rd21+36], %f956;
$L__BB0_325:
	setp.ge.s32 	%p584, %r55, %r69;
	setp.ge.s32 	%p585, %r33, %r70;
	or.pred  	%p586, %p584, %p585;
	@%p586 bra 	$L__BB0_327;
	ld.local.f32 	%f957, [%rd2+616];
	ld.global.nc.f32 	%f958, [%rd9+36];
	ld.global.nc.f32 	%f959, [%rd11+40];
	mul.f32 	%f960, %f958, %f959;
	setp.lt.f32 	%p587, %f960, 0f322BCC77;
	div.rn.f32 	%f961, %f957, %f960;
	selp.f32 	%f962, 0f00000000, %f961, %p587;
	st.global.f32 	[%rd21+40], %f962;
$L__BB0_327:
	setp.ge.s32 	%p588, %r55, %r69;
	setp.ge.s32 	%p589, %r34, %r70;
	or.pred  	%p590, %p588, %p589;
	@%p590 bra 	$L__BB0_329;
	ld.local.f32 	%f963, [%rd2+620];
	ld.global.nc.f32 	%f964, [%rd9+36];
	ld.global.nc.f32 	%f965, [%rd11+44];
	mul.f32 	%f966, %f964, %f965;
	setp.lt.f32 	%p591, %f966, 0f322BCC77;
	div.rn.f32 	%f967, %f963, %f966;
	selp.f32 	%f968, 0f00000000, %f967, %p591;
	st.global.f32 	[%rd21+44], %f968;
$L__BB0_329:
	setp.ge.s32 	%p592, %r55, %r69;
	setp.ge.s32 	%p593, %r35, %r70;
	or.pred  	%p594, %p592, %p593;
	@%p594 bra 	$L__BB0_331;
	ld.local.f32 	%f969, [%rd2+624];
	ld.global.nc.f32 	%f970, [%rd9+36];
	ld.global.nc.f32 	%f971, [%rd11+48];
	mul.f32 	%f972, %f970, %f971;
	setp.lt.f32 	%p595, %f972, 0f322BCC77;
	div.rn.f32 	%f973, %f969, %f972;
	selp.f32 	%f974, 0f00000000, %f973, %p595;
	st.global.f32 	[%rd21+48], %f974;
$L__BB0_331:
	setp.ge.s32 	%p596, %r55, %r69;
	setp.ge.s32 	%p597, %r36, %r70;
	or.pred  	%p598, %p596, %p597;
	@%p598 bra 	$L__BB0_333;
	ld.local.f32 	%f975, [%rd2+628];
	ld.global.nc.f32 	%f976, [%rd9+36];
	ld.global.nc.f32 	%f977, [%rd11+52];
	mul.f32 	%f978, %f976, %f977;
	setp.lt.f32 	%p599, %f978, 0f322BCC77;
	div.rn.f32 	%f979, %f975, %f978;
	selp.f32 	%f980, 0f00000000, %f979, %p599;
	st.global.f32 	[%rd21+52], %f980;
$L__BB0_333:
	setp.ge.s32 	%p600, %r55, %r69;
	setp.ge.s32 	%p601, %r37, %r70;
	or.pred  	%p602, %p600, %p601;
	@%p602 bra 	$L__BB0_335;
	ld.local.f32 	%f981, [%rd2+632];
	ld.global.nc.f32 	%f982, [%rd9+36];
	ld.global.nc.f32 	%f983, [%rd11+56];
	mul.f32 	%f984, %f982, %f983;
	setp.lt.f32 	%p603, %f984, 0f322BCC77;
	div.rn.f32 	%f985, %f981, %f984;
	selp.f32 	%f986, 0f00000000, %f985, %p603;
	st.global.f32 	[%rd21+56], %f986;
$L__BB0_335:
	setp.ge.s32 	%p604, %r55, %r69;
	setp.ge.s32 	%p605, %r38, %r70;
	or.pred  	%p606, %p604, %p605;
	@%p606 bra 	$L__BB0_337;
	ld.local.f32 	%f987, [%rd2+636];
	ld.global.nc.f32 	%f988, [%rd9+36];
	ld.global.nc.f32 	%f989, [%rd11+60];
	mul.f32 	%f990, %f988, %f989;
	setp.lt.f32 	%p607, %f990, 0f322BCC77;
	div.rn.f32 	%f991, %f987, %f990;
	selp.f32 	%f992, 0f00000000, %f991, %p607;
	st.global.f32 	[%rd21+60], %f992;
$L__BB0_337:
	add.s32 	%r57, %r2, 10;
	setp.ge.s32 	%p608, %r57, %r69;
	add.s32 	%r58, %r56, %r70;
	@%p608 bra 	$L__BB0_339;
	ld.local.f32 	%f993, [%rd2+640];
	ld.global.nc.f32 	%f994, [%rd9+40];
	mul.f32 	%f995, %f994, %f54;
	setp.lt.f32 	%p609, %f995, 0f322BCC77;
	div.rn.f32 	%f996, %f993, %f995;
	selp.f32 	%f997, 0f00000000, %f996, %p609;
	add.s32 	%r114, %r3, %r58;
	mul.wide.s32 	%rd92, %r114, 4;
	add.s64 	%rd93, %rd1, %rd92;
	st.global.f32 	[%rd93], %f997;
$L__BB0_339:
	setp.ge.s32 	%p610, %r57, %r69;
	setp.ge.s32 	%p611, %r24, %r70;
	cvt.s64.s32 	%rd94, %r58;
	add.s64 	%rd95, %rd10, %rd94;
	shl.b64 	%rd96, %rd95, 2;
	add.s64 	%rd22, %rd1, %rd96;
	or.pred  	%p612, %p610, %p611;
	@%p612 bra 	$L__BB0_341;
	ld.local.f32 	%f998, [%rd2+644];
	ld.global.nc.f32 	%f999, [%rd9+40];
	ld.global.nc.f32 	%f1000, [%rd11+4];
	mul.f32 	%f1001, %f999, %f1000;
	setp.lt.f32 	%p613, %f1001, 0f322BCC77;
	div.rn.f32 	%f1002, %f998, %f1001;
	selp.f32 	%f1003, 0f00000000, %f1002, %p613;
	st.global.f32 	[%rd22+4], %f1003;
$L__BB0_341:
	setp.ge.s32 	%p614, %r57, %r69;
	setp.ge.s32 	%p615, %r25, %r70;
	or.pred  	%p616, %p614, %p615;
	@%p616 bra 	$L__BB0_343;
	ld.local.f32 	%f1004, [%rd2+648];
	ld.global.nc.f32 	%f1005, [%rd9+40];
	ld.global.nc.f32 	%f1006, [%rd11+8];
	mul.f32 	%f1007, %f1005, %f1006;
	setp.lt.f32 	%p617, %f1007, 0f322BCC77;
	div.rn.f32 	%f1008, %f1004, %f1007;
	selp.f32 	%f1009, 0f00000000, %f1008, %p617;
	st.global.f32 	[%rd22+8], %f1009;
$L__BB0_343:
	setp.ge.s32 	%p618, %r57, %r69;
	setp.ge.s32 	%p619, %r26, %r70;
	or.pred  	%p620, %p618, %p619;
	@%p620 bra 	$L__BB0_345;
	ld.local.f32 	%f1010, [%rd2+652];
	ld.global.nc.f32 	%f1011, [%rd9+40];
	ld.global.nc.f32 	%f1012, [%rd11+12];
	mul.f32 	%f1013, %f1011, %f1012;
	setp.lt.f32 	%p621, %f1013, 0f322BCC77;
	div.rn.f32 	%f1014, %f1010, %f1013;
	selp.f32 	%f1015, 0f00000000, %f1014, %p621;
	st.global.f32 	[%rd22+12], %f1015;
$L__BB0_345:
	setp.ge.s32 	%p622, %r57, %r69;
	setp.ge.s32 	%p623, %r27, %r70;
	or.pred  	%p624, %p622, %p623;
	@%p624 bra 	$L__BB0_347;
	ld.local.f32 	%f1016, [%rd2+656];
	ld.global.nc.f32 	%f1017, [%rd9+40];
	ld.global.nc.f32 	%f1018, [%rd11+16];
	mul.f32 	%f1019, %f1017, %f1018;
	setp.lt.f32 	%p625, %f1019, 0f322BCC77;
	div.rn.f32 	%f1020, %f1016, %f1019;
	selp.f32 	%f1021, 0f00000000, %f1020, %p625;
	st.global.f32 	[%rd22+16], %f1021;
$L__BB0_347:
	setp.ge.s32 	%p626, %r57, %r69;
	setp.ge.s32 	%p627, %r28, %r70;
	or.pred  	%p628, %p626, %p627;
	@%p628 bra 	$L__BB0_349;
	ld.local.f32 	%f1022, [%rd2+660];
	ld.global.nc.f32 	%f1023, [%rd9+40];
	ld.global.nc.f32 	%f1024, [%rd11+20];
	mul.f32 	%f1025, %f1023, %f1024;
	setp.lt.f32 	%p629, %f1025, 0f322BCC77;
	div.rn.f32 	%f1026, %f1022, %f1025;
	selp.f32 	%f1027, 0f00000000, %f1026, %p629;
	st.global.f32 	[%rd22+20], %f1027;
$L__BB0_349:
	setp.ge.s32 	%p630, %r57, %r69;
	setp.ge.s32 	%p631, %r29, %r70;
	or.pred  	%p632, %p630, %p631;
	@%p632 bra 	$L__BB0_351;
	ld.local.f32 	%f1028, [%rd2+664];
	ld.global.nc.f32 	%f1029, [%rd9+40];
	ld.global.nc.f32 	%f1030, [%rd11+24];
	mul.f32 	%f1031, %f1029, %f1030;
	setp.lt.f32 	%p633, %f1031, 0f322BCC77;
	div.rn.f32 	%f1032, %f1028, %f1031;
	selp.f32 	%f1033, 0f00000000, %f1032, %p633;
	st.global.f32 	[%rd22+24], %f1033;
$L__BB0_351:
	setp.ge.s32 	%p634, %r57, %r69;
	setp.ge.s32 	%p635, %r30, %r70;
	or.pred  	%p636, %p634, %p635;
	@%p636 bra 	$L__BB0_353;
	ld.local.f32 	%f1034, [%rd2+668];
	ld.global.nc.f32 	%f1035, [%rd9+40];
	ld.global.nc.f32 	%f1036, [%rd11+28];
	mul.f32 	%f1037, %f1035, %f1036;
	setp.lt.f32 	%p637, %f1037, 0f322BCC77;
	div.rn.f32 	%f1038, %f1034, %f1037;
	selp.f32 	%f1039, 0f00000000, %f1038, %p637;
	st.global.f32 	[%rd22+28], %f1039;
$L__BB0_353:
	setp.ge.s32 	%p638, %r57, %r69;
	setp.ge.s32 	%p639, %r31, %r70;
	or.pred  	%p640, %p638, %p639;
	@%p640 bra 	$L__BB0_355;
	ld.local.f32 	%f1040, [%rd2+672];
	ld.global.nc.f32 	%f1041, [%rd9+40];
	ld.global.nc.f32 	%f1042, [%rd11+32];
	mul.f32 	%f1043, %f1041, %f1042;
	setp.lt.f32 	%p641, %f1043, 0f322BCC77;
	div.rn.f32 	%f1044, %f1040, %f1043;
	selp.f32 	%f1045, 0f00000000, %f1044, %p641;
	st.global.f32 	[%rd22+32], %f1045;
$L__BB0_355:
	setp.ge.s32 	%p642, %r57, %r69;
	setp.ge.s32 	%p643, %r32, %r70;
	or.pred  	%p644, %p642, %p643;
	@%p644 bra 	$L__BB0_357;
	ld.local.f32 	%f1046, [%rd2+676];
	ld.global.nc.f32 	%f1047, [%rd9+40];
	ld.global.nc.f32 	%f1048, [%rd11+36];
	mul.f32 	%f1049, %f1047, %f1048;
	setp.lt.f32 	%p645, %f1049, 0f322BCC77;
	div.rn.f32 	%f1050, %f1046, %f1049;
	selp.f32 	%f1051, 0f00000000, %f1050, %p645;
	st.global.f32 	[%rd22+36], %f1051;
$L__BB0_357:
	setp.ge.s32 	%p646, %r57, %r69;
	setp.ge.s32 	%p647, %r33, %r70;
	or.pred  	%p648, %p646, %p647;
	@%p648 bra 	$L__BB0_359;
	ld.local.f32 	%f1052, [%rd2+680];
	ld.global.nc.f32 	%f1053, [%rd9+40];
	ld.global.nc.f32 	%f1054, [%rd11+40];
	mul.f32 	%f1055, %f1053, %f1054;
	setp.lt.f32 	%p649, %f1055, 0f322BCC77;
	div.rn.f32 	%f1056, %f1052, %f1055;
	selp.f32 	%f1057, 0f00000000, %f1056, %p649;
	st.global.f32 	[%rd22+40], %f1057;
$L__BB0_359:
	setp.ge.s32 	%p650, %r57, %r69;
	setp.ge.s32 	%p651, %r34, %r70;
	or.pred  	%p652, %p650, %p651;
	@%p652 bra 	$L__BB0_361;
	ld.local.f32 	%f1058, [%rd2+684];
	ld.global.nc.f32 	%f1059, [%rd9+40];
	ld.global.nc.f32 	%f1060, [%rd11+44];
	mul.f32 	%f1061, %f1059, %f1060;
	setp.lt.f32 	%p653, %f1061, 0f322BCC77;
	div.rn.f32 	%f1062, %f1058, %f1061;
	selp.f32 	%f1063, 0f00000000, %f1062, %p653;
	st.global.f32 	[%rd22+44], %f1063;
$L__BB0_361:
	setp.ge.s32 	%p654, %r57, %r69;
	setp.ge.s32 	%p655, %r35, %r70;
	or.pred  	%p656, %p654, %p655;
	@%p656 bra 	$L__BB0_363;
	ld.local.f32 	%f1064, [%rd2+688];
	ld.global.nc.f32 	%f1065, [%rd9+40];
	ld.global.nc.f32 	%f1066, [%rd11+48];
	mul.f32 	%f1067, %f1065, %f1066;
	setp.lt.f32 	%p657, %f1067, 0f322BCC77;
	div.rn.f32 	%f1068, %f1064, %f1067;
	selp.f32 	%f1069, 0f00000000, %f1068, %p657;
	st.global.f32 	[%rd22+48], %f1069;
$L__BB0_363:
	setp.ge.s32 	%p658, %r57, %r69;
	setp.ge.s32 	%p659, %r36, %r70;
	or.pred  	%p660, %p658, %p659;
	@%p660 bra 	$L__BB0_365;
	ld.local.f32 	%f1070, [%rd2+692];
	ld.global.nc.f32 	%f1071, [%rd9+40];
	ld.global.nc.f32 	%f1072, [%rd11+52];
	mul.f32 	%f1073, %f1071, %f1072;
	setp.lt.f32 	%p661, %f1073, 0f322BCC77;
	div.rn.f32 	%f1074, %f1070, %f1073;
	selp.f32 	%f1075, 0f00000000, %f1074, %p661;
	st.global.f32 	[%rd22+52], %f1075;
$L__BB0_365:
	setp.ge.s32 	%p662, %r57, %r69;
	setp.ge.s32 	%p663, %r37, %r70;
	or.pred  	%p664, %p662, %p663;
	@%p664 bra 	$L__BB0_367;
	ld.local.f32 	%f1076, [%rd2+696];
	ld.global.nc.f32 	%f1077, [%rd9+40];
	ld.global.nc.f32 	%f1078, [%rd11+56];
	mul.f32 	%f1079, %f1077, %f1078;
	setp.lt.f32 	%p665, %f1079, 0f322BCC77;
	div.rn.f32 	%f1080, %f1076, %f1079;
	selp.f32 	%f1081, 0f00000000, %f1080, %p665;
	st.global.f32 	[%rd22+56], %f1081;
$L__BB0_367:
	setp.ge.s32 	%p666, %r57, %r69;
	setp.ge.s32 	%p667, %r38, %r70;
	or.pred  	%p668, %p666, %p667;
	@%p668 bra 	$L__BB0_369;
	ld.local.f32 	%f1082, [%rd2+700];
	ld.global.nc.f32 	%f1083, [%rd9+40];
	ld.global.nc.f32 	%f1084, [%rd11+60];
	mul.f32 	%f1085, %f1083, %f1084;
	setp.lt.f32 	%p669, %f1085, 0f322BCC77;
	div.rn.f32 	%f1086, %f1082, %f1085;
	selp.f32 	%f1087, 0f00000000, %f1086, %p669;
	st.global.f32 	[%rd22+60], %f1087;
$L__BB0_369:
	add.s32 	%r59, %r2, 11;
	setp.ge.s32 	%p670, %r59, %r69;
	add.s32 	%r60, %r58, %r70;
	@%p670 bra 	$L__BB0_371;
	ld.local.f32 	%f1088, [%rd2+704];
	ld.global.nc.f32 	%f1089, [%rd9+44];
	mul.f32 	%f1090, %f1089, %f54;
	setp.lt.f32 	%p671, %f1090, 0f322BCC77;
	div.rn.f32 	%f1091, %f1088, %f1090;
	selp.f32 	%f1092, 0f00000000, %f1091, %p671;
	add.s32 	%r115, %r3, %r60;
	mul.wide.s32 	%rd97, %r115, 4;
	add.s64 	%rd98, %rd1, %rd97;
	st.global.f32 	[%rd98], %f1092;
$L__BB0_371:
	setp.ge.s32 	%p672, %r59, %r69;
	setp.ge.s32 	%p673, %r24, %r70;
	cvt.s64.s32 	%rd99, %r60;
	add.s64 	%rd100, %rd10, %rd99;
	shl.b64 	%rd101, %rd100, 2;
	add.s64 	%rd23, %rd1, %rd101;
	or.pred  	%p674, %p672, %p673;
	@%p674 bra 	$L__BB0_373;
	ld.local.f32 	%f1093, [%rd2+708];
	ld.global.nc.f32 	%f1094, [%rd9+44];
	ld.global.nc.f32 	%f1095, [%rd11+4];
	mul.f32 	%f1096, %f1094, %f1095;
	setp.lt.f32 	%p675, %f1096, 0f322BCC77;
	div.rn.f32 	%f1097, %f1093, %f1096;
	selp.f32 	%f1098, 0f00000000, %f1097, %p675;
	st.global.f32 	[%rd23+4], %f1098;
$L__BB0_373:
	setp.ge.s32 	%p676, %r59, %r69;
	setp.ge.s32 	%p677, %r25, %r70;
	or.pred  	%p678, %p676, %p677;
	@%p678 bra 	$L__BB0_375;
	ld.local.f32 	%f1099, [%rd2+712];
	ld.global.nc.f32 	%f1100, [%rd9+44];
	ld.global.nc.f32 	%f1101, [%rd11+8];
	mul.f32 	%f1102, %f1100, %f1101;
	setp.lt.f32 	%p679, %f1102, 0f322BCC77;
	div.rn.f32 	%f1103, %f1099, %f1102;
	selp.f32 	%f1104, 0f00000000, %f1103, %p679;
	st.global.f32 	[%rd23+8], %f1104;
$L__BB0_375:
	setp.ge.s32 	%p680, %r59, %r69;
	setp.ge.s32 	%p681, %r26, %r70;
	or.pred  	%p682, %p680, %p681;
	@%p682 bra 	$L__BB0_377;
	ld.local.f32 	%f1105, [%rd2+716];
	ld.global.nc.f32 	%f1106, [%rd9+44];
	ld.global.nc.f32 	%f1107, [%rd11+12];
	mul.f32 	%f1108, %f1106, %f1107;
	setp.lt.f32 	%p683, %f1108, 0f322BCC77;
	div.rn.f32 	%f1109, %f1105, %f1108;
	selp.f32 	%f1110, 0f00000000, %f1109, %p683;
	st.global.f32 	[%rd23+12], %f1110;
$L__BB0_377:
	setp.ge.s32 	%p684, %r59, %r69;
	setp.ge.s32 	%p685, %r27, %r70;
	or.pred  	%p686, %p684, %p685;
	@%p686 bra 	$L__BB0_379;
	ld.local.f32 	%f1111, [%rd2+720];
	ld.global.nc.f32 	%f1112, [%rd9+44];
	ld.global.nc.f32 	%f1113, [%rd11+16];
	mul.f32 	%f1114, %f1112, %f1113;
	setp.lt.f32 	%p687, %f1114, 0f322BCC77;
	div.rn.f32 	%f1115, %f1111, %f1114;
	selp.f32 	%f1116, 0f00000000, %f1115, %p687;
	st.global.f32 	[%rd23+16], %f1116;
$L__BB0_379:
	setp.ge.s32 	%p688, %r59, %r69;
	setp.ge.s32 	%p689, %r28, %r70;
	or.pred  	%p690, %p688, %p689;
	@%p690 bra 	$L__BB0_381;
	ld.local.f32 	%f1117, [%rd2+724];
	ld.global.nc.f32 	%f1118, [%rd9+44];
	ld.global.nc.f32 	%f1119, [%rd11+20];
	mul.f32 	%f1120, %f1118, %f1119;
	setp.lt.f32 	%p691, %f1120, 0f322BCC77;
	div.rn.f32 	%f1121, %f1117, %f1120;
	selp.f32 	%f1122, 0f00000000, %f1121, %p691;
	st.global.f32 	[%rd23+20], %f1122;
$L__BB0_381:
	setp.ge.s32 	%p692, %r59, %r69;
	setp.ge.s32 	%p693, %r29, %r70;
	or.pred  	%p694, %p692, %p693;
	@%p694 bra 	$L__BB0_383;
	ld.local.f32 	%f1123, [%rd2+728];
	ld.global.nc.f32 	%f1124, [%rd9+44];
	ld.global.nc.f32 	%f1125, [%rd11+24];
	mul.f32 	%f1126, %f1124, %f1125;
	setp.lt.f32 	%p695, %f1126, 0f322BCC77;
	div.rn.f32 	%f1127, %f1123, %f1126;
	selp.f32 	%f1128, 0f00000000, %f1127, %p695;
	st.global.f32 	[%rd23+24], %f1128;
$L__BB0_383:
	setp.ge.s32 	%p696, %r59, %r69;
	setp.ge.s32 	%p697, %r30, %r70;
	or.pred  	%p698, %p696, %p697;
	@%p698 bra 	$L__BB0_385;
	ld.local.f32 	%f1129, [%rd2+732];
	ld.global.nc.f32 	%f1130, [%rd9+44];
	ld.global.nc.f32 	%f1131, [%rd11+28];
	mul.f32 	%f1132, %f1130, %f1131;
	setp.lt.f32 	%p699, %f1132, 0f322BCC77;
	div.rn.f32 	%f1133, %f1129, %f1132;
	selp.f32 	%f1134, 0f00000000, %f1133, %p699;
	st.global.f32 	[%rd23+28], %f1134;
$L__BB0_385:
	setp.ge.s32 	%p700, %r59, %r69;
	setp.ge.s32 	%p701, %r31, %r70;
	or.pred  	%p702, %p700, %p701;
	@%p702 bra 	$L__BB0_387;
	ld.local.f32 	%f1135, [%rd2+736];
	ld.global.nc.f32 	%f1136, [%rd9+44];
	ld.global.nc.f32 	%f1137, [%rd11+32];
	mul.f32 	%f1138, %f1136, %f1137;
	setp.lt.f32 	%p703, %f1138, 0f322BCC77;
	div.rn.f32 	%f1139, %f1135, %f1138;
	selp.f32 	%f1140, 0f00000000, %f1139, %p703;
	st.global.f32 	[%rd23+32], %f1140;
$L__BB0_387:
	setp.ge.s32 	%p704, %r59, %r69;
	setp.ge.s32 	%p705, %r32, %r70;
	or.pred  	%p706, %p704, %p705;
	@%p706 bra 	$L__BB0_389;
	ld.local.f32 	%f1141, [%rd2+740];
	ld.global.nc.f32 	%f1142, [%rd9+44];
	ld.global.nc.f32 	%f1143, [%rd11+36];
	mul.f32 	%f1144, %f1142, %f1143;
	setp.lt.f32 	%p707, %f1144, 0f322BCC77;
	div.rn.f32 	%f1145, %f1141, %f1144;
	selp.f32 	%f1146, 0f00000000, %f1145, %p707;
	st.global.f32 	[%rd23+36], %f1146;
$L__BB0_389:
	setp.ge.s32 	%p708, %r59, %r69;
	setp.ge.s32 	%p709, %r33, %r70;
	or.pred  	%p710, %p708, %p709;
	@%p710 bra 	$L__BB0_391;
	ld.local.f32 	%f1147, [%rd2+744];
	ld.global.nc.f32 	%f1148, [%rd9+44];
	ld.global.nc.f32 	%f1149, [%rd11+40];
	mul.f32 	%f1150, %f1148, %f1149;
	setp.lt.f32 	%p711, %f1150, 0f322BCC77;
	div.rn.f32 	%f1151, %f1147, %f1150;
	selp.f32 	%f1152, 0f00000000, %f1151, %p711;
	st.global.f32 	[%rd23+40], %f1152;
$L__BB0_391:
	setp.ge.s32 	%p712, %r59, %r69;
	setp.ge.s32 	%p713, %r34, %r70;
	or.pred  	%p714, %p712, %p713;
	@%p714 bra 	$L__BB0_393;
	ld.local.f32 	%f1153, [%rd2+748];
	ld.global.nc.f32 	%f1154, [%rd9+44];
	ld.global.nc.f32 	%f1155, [%rd11+44];
	mul.f32 	%f1156, %f1154, %f1155;
	setp.lt.f32 	%p715, %f1156, 0f322BCC77;
	div.rn.f32 	%f1157, %f1153, %f1156;
	selp.f32 	%f1158, 0f00000000, %f1157, %p715;
	st.global.f32 	[%rd23+44], %f1158;
$L__BB0_393:
	setp.ge.s32 	%p716, %r59, %r69;
	setp.ge.s32 	%p717, %r35, %r70;
	or.pred  	%p718, %p716, %p717;
	@%p718 bra 	$L__BB0_395;
	ld.local.f32 	%f1159, [%rd2+752];
	ld.global.nc.f32 	%f1160, [%rd9+44];
	ld.global.nc.f32 	%f1161, [%rd11+48];
	mul.f32 	%f1162, %f1160, %f1161;
	setp.lt.f32 	%p719, %f1162, 0f322BCC77;
	div.rn.f32 	%f1163, %f1159, %f1162;
	selp.f32 	%f1164, 0f00000000, %f1163, %p719;
	st.global.f32 	[%rd23+48], %f1164;
$L__BB0_395:
	setp.ge.s32 	%p720, %r59, %r69;
	setp.ge.s32 	%p721, %r36, %r70;
	or.pred  	%p722, %p720, %p721;
	@%p722 bra 	$L__BB0_397;
	ld.local.f32 	%f1165, [%rd2+756];
	ld.global.nc.f32 	%f1166, [%rd9+44];
	ld.global.nc.f32 	%f1167, [%rd11+52];
	mul.f32 	%f1168, %f1166, %f1167;
	setp.lt.f32 	%p723, %f1168, 0f322BCC77;
	div.rn.f32 	%f1169, %f1165, %f1168;
	selp.f32 	%f1170, 0f00000000, %f1169, %p723;
	st.global.f32 	[%rd23+52], %f1170;
$L__BB0_397:
	setp.ge.s32 	%p724, %r59, %r69;
	setp.ge.s32 	%p725, %r37, %r70;
	or.pred  	%p726, %p724, %p725;
	@%p726 bra 	$L__BB0_399;
	ld.local.f32 	%f1171, [%rd2+760];
	ld.global.nc.f32 	%f1172, [%rd9+44];
	ld.global.nc.f32 	%f1173, [%rd11+56];
	mul.f32 	%f1174, %f1172, %f1173;
	setp.lt.f32 	%p727, %f1174, 0f322BCC77;
	div.rn.f32 	%f1175, %f1171, %f1174;
	selp.f32 	%f1176, 0f00000000, %f1175, %p727;
	st.global.f32 	[%rd23+56], %f1176;
$L__BB0_399:
	setp.ge.s32 	%p728, %r59, %r69;
	setp.ge.s32 	%p729, %r38, %r70;
	or.pred  	%p730, %p728, %p729;
	@%p730 bra 	$L__BB0_401;
	ld.local.f32 	%f1177, [%rd2+764];
	ld.global.nc.f32 	%f1178, [%rd9+44];
	ld.global.nc.f32 	%f1179, [%rd11+60];
	mul.f32 	%f1180, %f1178, %f1179;
	setp.lt.f32 	%p731, %f1180, 0f322BCC77;
	div.rn.f32 	%f1181, %f1177, %f1180;
	selp.f32 	%f1182, 0f00000000, %f1181, %p731;
	st.global.f32 	[%rd23+60], %f1182;
$L__BB0_401:
	add.s32 	%r61, %r2, 12;
	setp.ge.s32 	%p732, %r61, %r69;
	add.s32 	%r62, %r60, %r70;
	@%p732 bra 	$L__BB0_403;
	ld.local.f32 	%f1183, [%rd2+768];
	ld.global.nc.f32 	%f1184, [%rd9+48];
	mul.f32 	%f1185, %f1184, %f54;
	setp.lt.f32 	%p733, %f1185, 0f322BCC77;
	div.rn.f32 	%f1186, %f1183, %f1185;
	selp.f32 	%f1187, 0f00000000, %f1186, %p733;
	add.s32 	%r116, %r3, %r62;
	mul.wide.s32 	%rd102, %r116, 4;
	add.s64 	%rd103, %rd1, %rd102;
	st.global.f32 	[%rd103], %f1187;
$L__BB0_403:
	setp.ge.s32 	%p734, %r61, %r69;
	setp.ge.s32 	%p735, %r24, %r70;
	cvt.s64.s32 	%rd104, %r62;
	add.s64 	%rd105, %rd10, %rd104;
	shl.b64 	%rd106, %rd105, 2;
	add.s64 	%rd24, %rd1, %rd106;
	or.pred  	%p736, %p734, %p735;
	@%p736 bra 	$L__BB0_405;
	ld.local.f32 	%f1188, [%rd2+772];
	ld.global.nc.f32 	%f1189, [%rd9+48];
	ld.global.nc.f32 	%f1190, [%rd11+4];
	mul.f32 	%f1191, %f1189, %f1190;
	setp.lt.f32 	%p737, %f1191, 0f322BCC77;
	div.rn.f32 	%f1192, %f1188, %f1191;
	selp.f32 	%f1193, 0f00000000, %f1192, %p737;
	st.global.f32 	[%rd24+4], %f1193;
$L__BB0_405:
	setp.ge.s32 	%p738, %r61, %r69;
	setp.ge.s32 	%p739, %r25, %r70;
	or.pred  	%p740, %p738, %p739;
	@%p740 bra 	$L__BB0_407;
	ld.local.f32 	%f1194, [%rd2+776];
	ld.global.nc.f32 	%f1195, [%rd9+48];
	ld.global.nc.f32 	%f1196, [%rd11+8];
	mul.f32 	%f1197, %f1195, %f1196;
	setp.lt.f32 	%p741, %f1197, 0f322BCC77;
	div.rn.f32 	%f1198, %f1194, %f1197;
	selp.f32 	%f1199, 0f00000000, %f1198, %p741;
	st.global.f32 	[%rd24+8], %f1199;
$L__BB0_407:
	setp.ge.s32 	%p742, %r61, %r69;
	setp.ge.s32 	%p743, %r26, %r70;
	or.pred  	%p744, %p742, %p743;
	@%p744 bra 	$L__BB0_409;
	ld.local.f32 	%f1200, [%rd2+780];
	ld.global.nc.f32 	%f1201, [%rd9+48];
	ld.global.nc.f32 	%f1202, [%rd11+12];
	mul.f32 	%f1203, %f1201, %f1202;
	setp.lt.f32 	%p745, %f1203, 0f322BCC77;
	div.rn.f32 	%f1204, %f1200, %f1203;
	selp.f32 	%f1205, 0f00000000, %f1204, %p745;
	st.global.f32 	[%rd24+12], %f1205;
$L__BB0_409:
	setp.ge.s32 	%p746, %r61, %r69;
	setp.ge.s32 	%p747, %r27, %r70;
	or.pred  	%p748, %p746, %p747;
	@%p748 bra 	$L__BB0_411;
	ld.local.f32 	%f1206, [%rd2+784];
	ld.global.nc.f32 	%f1207, [%rd9+48];
	ld.global.nc.f32 	%f1208, [%rd11+16];
	mul.f32 	%f1209, %f1207, %f1208;
	setp.lt.f32 	%p749, %f1209, 0f322BCC77;
	div.rn.f32 	%f1210, %f1206, %f1209;
	selp.f32 	%f1211, 0f00000000, %f1210, %p749;
	st.global.f32 	[%rd24+16], %f1211;
$L__BB0_411:
	setp.ge.s32 	%p750, %r61, %r69;
	setp.ge.s32 	%p751, %r28, %r70;
	or.pred  	%p752, %p750, %p751;
	@%p752 bra 	$L__BB0_413;
	ld.local.f32 	%f1212, [%rd2+788];
	ld.global.nc.f32 	%f1213, [%rd9+48];
	ld.global.nc.f32 	%f1214, [%rd11+20];
	mul.f32 	%f1215, %f1213, %f1214;
	setp.lt.f32 	%p753, %f1215, 0f322BCC77;
	div.rn.f32 	%f1216, %f1212, %f1215;
	selp.f32 	%f1217, 0f00000000, %f1216, %p753;
	st.global.f32 	[%rd24+20], %f1217;
$L__BB0_413:
	setp.ge.s32 	%p754, %r61, %r69;
	setp.ge.s32 	%p755, %r29, %r70;
	or.pred  	%p756, %p754, %p755;
	@%p756 bra 	$L__BB0_415;
	ld.local.f32 	%f1218, [%rd2+792];
	ld.global.nc.f32 	%f1219, [%rd9+48];
	ld.global.nc.f32 	%f1220, [%rd11+24];
	mul.f32 	%f1221, %f1219, %f1220;
	setp.lt.f32 	%p757, %f1221, 0f322BCC77;
	div.rn.f32 	%f1222, %f1218, %f1221;
	selp.f32 	%f1223, 0f00000000, %f1222, %p757;
	st.global.f32 	[%rd24+24], %f1223;
$L__BB0_415:
	setp.ge.s32 	%p758, %r61, %r69;
	setp.ge.s32 	%p759, %r30, %r70;
	or.pred  	%p760, %p758, %p759;
	@%p760 bra 	$L__BB0_417;
	ld.local.f32 	%f1224, [%rd2+796];
	ld.global.nc.f32 	%f1225, [%rd9+48];
	ld.global.nc.f32 	%f1226, [%rd11+28];
	mul.f32 	%f1227, %f1225, %f1226;
	setp.lt.f32 	%p761, %f1227, 0f322BCC77;
	div.rn.f32 	%f1228, %f1224, %f1227;
	selp.f32 	%f1229, 0f00000000, %f1228, %p761;
	st.global.f32 	[%rd24+28], %f1229;
$L__BB0_417:
	setp.ge.s32 	%p762, %r61, %r69;
	setp.ge.s32 	%p763, %r31, %r70;
	or.pred  	%p764, %p762, %p763;
	@%p764 bra 	$L__BB0_419;
	ld.local.f32 	%f1230, [%rd2+800];
	ld.global.nc.f32 	%f1231, [%rd9+48];
	ld.global.nc.f32 	%f1232, [%rd11+32];
	mul.f32 	%f1233, %f1231, %f1232;
	setp.lt.f32 	%p765, %f1233, 0f322BCC77;
	div.rn.f32 	%f1234, %f1230, %f1233;
	selp.f32 	%f1235, 0f00000000, %f1234, %p765;
	st.global.f32 	[%rd24+32], %f1235;
$L__BB0_419:
	setp.ge.s32 	%p766, %r61, %r69;
	setp.ge.s32 	%p767, %r32, %r70;
	or.pred  	%p768, %p766, %p767;
	@%p768 bra 	$L__BB0_421;
	ld.local.f32 	%f1236, [%rd2+804];
	ld.global.nc.f32 	%f1237, [%rd9+48];
	ld.global.nc.f32 	%f1238, [%rd11+36];
	mul.f32 	%f1239, %f1237, %f1238;
	setp.lt.f32 	%p769, %f1239, 0f322BCC77;
	div.rn.f32 	%f1240, %f1236, %f1239;
	selp.f32 	%f1241, 0f00000000, %f1240, %p769;
	st.global.f32 	[%rd24+36], %f1241;
$L__BB0_421:
	setp.ge.s32 	%p770, %r61, %r69;
	setp.ge.s32 	%p771, %r33, %r70;
	or.pred  	%p772, %p770, %p771;
	@%p772 bra 	$L__BB0_423;
	ld.local.f32 	%f1242, [%rd2+808];
	ld.global.nc.f32 	%f1243, [%rd9+48];
	ld.global.nc.f32 	%f1244, [%rd11+40];
	mul.f32 	%f1245, %f1243, %f1244;
	setp.lt.f32 	%p773, %f1245, 0f322BCC77;
	div.rn.f32 	%f1246, %f1242, %f1245;
	selp.f32 	%f1247, 0f00000000, %f1246, %p773;
	st.global.f32 	[%rd24+40], %f1247;
$L__BB0_423:
	setp.ge.s32 	%p774, %r61, %r69;
	setp.ge.s32 	%p775, %r34, %r70;
	or.pred  	%p776, %p774, %p775;
	@%p776 bra 	$L__BB0_425;
	ld.local.f32 	%f1248, [%rd2+812];
	ld.global.nc.f32 	%f1249, [%rd9+48];
	ld.global.nc.f32 	%f1250, [%rd11+44];
	mul.f32 	%f1251, %f1249, %f1250;
	setp.lt.f32 	%p777, %f1251, 0f322BCC77;
	div.rn.f32 	%f1252, %f1248, %f1251;
	selp.f32 	%f1253, 0f00000000, %f1252, %p777;
	st.global.f32 	[%rd24+44], %f1253;
$L__BB0_425:
	setp.ge.s32 	%p778, %r61, %r69;
	setp.ge.s32 	%p779, %r35, %r70;
	or.pred  	%p780, %p778, %p779;
	@%p780 bra 	$L__BB0_427;
	ld.local.f32 	%f1254, [%rd2+816];
	ld.global.nc.f32 	%f1255, [%rd9+48];
	ld.global.nc.f32 	%f1256, [%rd11+48];
	mul.f32 	%f1257, %f1255, %f1256;
	setp.lt.f32 	%p781, %f1257, 0f322BCC77;
	div.rn.f32 	%f1258, %f1254, %f1257;
	selp.f32 	%f1259, 0f00000000, %f1258, %p781;
	st.global.f32 	[%rd24+48], %f1259;
$L__BB0_427:
	setp.ge.s32 	%p782, %r61, %r69;
	setp.ge.s32 	%p783, %r36, %r70;
	or.pred  	%p784, %p782, %p783;
	@%p784 bra 	$L__BB0_429;
	ld.local.f32 	%f1260, [%rd2+820];
	ld.global.nc.f32 	%f1261, [%rd9+48];
	ld.global.nc.f32 	%f1262, [%rd11+52];
	mul.f32 	%f1263, %f1261, %f1262;
	setp.lt.f32 	%p785, %f1263, 0f322BCC77;
	div.rn.f32 	%f1264, %f1260, %f1263;
	selp.f32 	%f1265, 0f00000000, %f1264, %p785;
	st.global.f32 	[%rd24+52], %f1265;
$L__BB0_429:
	setp.ge.s32 	%p786, %r61, %r69;
	setp.ge.s32 	%p787, %r37, %r70;
	or.pred  	%p788, %p786, %p787;
	@%p788 bra 	$L__BB0_431;
	ld.local.f32 	%f1266, [%rd2+824];
	ld.global.nc.f32 	%f1267, [%rd9+48];
	ld.global.nc.f32 	%f1268, [%rd11+56];
	mul.f32 	%f1269, %f1267, %f1268;
	setp.lt.f32 	%p789, %f1269, 0f322BCC77;
	div.rn.f32 	%f1270, %f1266, %f1269;
	selp.f32 	%f1271, 0f00000000, %f1270, %p789;
	st.global.f32 	[%rd24+56], %f1271;
$L__BB0_431:
	setp.ge.s32 	%p790, %r61, %r69;
	setp.ge.s32 	%p791, %r38, %r70;
	or.pred  	%p792, %p790, %p791;
	@%p792 bra 	$L__BB0_433;
	ld.local.f32 	%f1272, [%rd2+828];
	ld.global.nc.f32 	%f1273, [%rd9+48];
	ld.global.nc.f32 	%f1274, [%rd11+60];
	mul.f32 	%f1275, %f1273, %f1274;
	setp.lt.f32 	%p793, %f1275, 0f322BCC77;
	div.rn.f32 	%f1276, %f1272, %f1275;
	selp.f32 	%f1277, 0f00000000, %f1276, %p793;
	st.global.f32 	[%rd24+60], %f1277;
$L__BB0_433:
	add.s32 	%r63, %r2, 13;
	setp.ge.s32 	%p794, %r63, %r69;
	add.s32 	%r64, %r62, %r70;
	@%p794 bra 	$L__BB0_435;
	ld.local.f32 	%f1278, [%rd2+832];
	ld.global.nc.f32 	%f1279, [%rd9+52];
	ld.global.nc.f32 	%f1280, [%rd11];
	mul.f32 	%f1281, %f1279, %f1280;
	setp.lt.f32 	%p795, %f1281, 0f322BCC77;
	div.rn.f32 	%f1282, %f1278, %f1281;
	selp.f32 	%f1283, 0f00000000, %f1282, %p795;
	add.s32 	%r117, %r3, %r64;
	mul.wide.s32 	%rd107, %r117, 4;
	add.s64 	%rd108, %rd1, %rd107;
	st.global.f32 	[%rd108], %f1283;
$L__BB0_435:
	setp.ge.s32 	%p796, %r63, %r69;
	setp.ge.s32 	%p797, %r24, %r70;
	cvt.s64.s32 	%rd109, %r64;
	add.s64 	%rd110, %rd10, %rd109;
	shl.b64 	%rd111, %rd110, 2;
	add.s64 	%rd25, %rd1, %rd111;
	or.pred  	%p798, %p796, %p797;
	@%p798 bra 	$L__BB0_437;
	ld.local.f32 	%f1284, [%rd2+836];
	ld.global.nc.f32 	%f1285, [%rd9+52];
	ld.global.nc.f32 	%f1286, [%rd11+4];
	mul.f32 	%f1287, %f1285, %f1286;
	setp.lt.f32 	%p799, %f1287, 0f322BCC77;
	div.rn.f32 	%f1288, %f1284, %f1287;
	selp.f32 	%f1289, 0f00000000, %f1288, %p799;
	st.global.f32 	[%rd25+4], %f1289;
$L__BB0_437:
	setp.ge.s32 	%p800, %r63, %r69;
	setp.ge.s32 	%p801, %r25, %r70;
	or.pred  	%p802, %p800, %p801;
	@%p802 bra 	$L__BB0_439;
	ld.local.f32 	%f1290, [%rd2+840];
	ld.global.nc.f32 	%f1291, [%rd9+52];
	ld.global.nc.f32 	%f1292, [%rd11+8];
	mul.f32 	%f1293, %f1291, %f1292;
	setp.lt.f32 	%p803, %f1293, 0f322BCC77;
	div.rn.f32 	%f1294, %f1290, %f1293;
	selp.f32 	%f1295, 0f00000000, %f1294, %p803;
	st.global.f32 	[%rd25+8], %f1295;
$L__BB0_439:
	setp.ge.s32 	%p804, %r63, %r69;
	setp.ge.s32 	%p805, %r26, %r70;
	or.pred  	%p806, %p804, %p805;
	@%p806 bra 	$L__BB0_441;
	ld.local.f32 	%f1296, [%rd2+844];
	ld.global.nc.f32 	%f1297, [%rd9+52];
	ld.global.nc.f32 	%f1298, [%rd11+12];
	mul.f32 	%f1299, %f1297, %f1298;
	setp.lt.f32 	%p807, %f1299, 0f322BCC77;
	div.rn.f32 	%f1300, %f1296, %f1299;
	selp.f32 	%f1301, 0f00000000, %f1300, %p807;
	st.global.f32 	[%rd25+12], %f1301;
$L__BB0_441:
	setp.ge.s32 	%p808, %r63, %r69;
	setp.ge.s32 	%p809, %r27, %r70;
	or.pred  	%p810, %p808, %p809;
	@%p810 bra 	$L__BB0_443;
	ld.local.f32 	%f1302, [%rd2+848];
	ld.global.nc.f32 	%f1303, [%rd9+52];
	ld.global.nc.f32 	%f1304, [%rd11+16];
	mul.f32 	%f1305, %f1303, %f1304;
	setp.lt.f32 	%p811, %f1305, 0f322BCC77;
	div.rn.f32 	%f1306, %f1302, %f1305;
	selp.f32 	%f1307, 0f00000000, %f1306, %p811;
	st.global.f32 	[%rd25+16], %f1307;
$L__BB0_443:
	setp.ge.s32 	%p812, %r63, %r69;
	setp.ge.s32 	%p813, %r28, %r70;
	or.pred  	%p814, %p812, %p813;
	@%p814 bra 	$L__BB0_445;
	ld.local.f32 	%f1308, [%rd2+852];
	ld.global.nc.f32 	%f1309, [%rd9+52];
	ld.global.nc.f32 	%f1310, [%rd11+20];
	mul.f32 	%f1311, %f1309, %f1310;
	setp.lt.f32 	%p815, %f1311, 0f322BCC77;
	div.rn.f32 	%f1312, %f1308, %f1311;
	selp.f32 	%f1313, 0f00000000, %f1312, %p815;
	st.global.f32 	[%rd25+20], %f1313;
$L__BB0_445:
	setp.ge.s32 	%p816, %r63, %r69;
	setp.ge.s32 	%p817, %r29, %r70;
	or.pred  	%p818, %p816, %p817;
	@%p818 bra 	$L__BB0_447;
	ld.local.f32 	%f1314, [%rd2+856];
	ld.global.nc.f32 	%f1315, [%rd9+52];
	ld.global.nc.f32 	%f1316, [%rd11+24];
	mul.f32 	%f1317, %f1315, %f1316;
	setp.lt.f32 	%p819, %f1317, 0f322BCC77;
	div.rn.f32 	%f1318, %f1314, %f1317;
	selp.f32 	%f1319, 0f00000000, %f1318, %p819;
	st.global.f32 	[%rd25+24], %f1319;
$L__BB0_447:
	setp.ge.s32 	%p820, %r63, %r69;
	setp.ge.s32 	%p821, %r30, %r70;
	or.pred  	%p822, %p820, %p821;
	@%p822 bra 	$L__BB0_449;
	ld.local.f32 	%f1320, [%rd2+860];
	ld.global.nc.f32 	%f1321, [%rd9+52];
	ld.global.nc.f32 	%f1322, [%rd11+28];
	mul.f32 	%f1323, %f1321, %f1322;
	setp.lt.f32 	%p823, %f1323, 0f322BCC77;
	div.rn.f32 	%f1324, %f1320, %f1323;
	selp.f32 	%f1325, 0f00000000, %f1324, %p823;
	st.global.f32 	[%rd25+28], %f1325;
$L__BB0_449:
	setp.ge.s32 	%p824, %r63, %r69;
	setp.ge.s32 	%p825, %r31, %r70;
	or.pred  	%p826, %p824, %p825;
	@%p826 bra 	$L__BB0_451;
	ld.local.f32 	%f1326, [%rd2+864];
	ld.global.nc.f32 	%f1327, [%rd9+52];
	ld.global.nc.f32 	%f1328, [%rd11+32];
	mul.f32 	%f1329, %f1327, %f1328;
	setp.lt.f32 	%p827, %f1329, 0f322BCC77;
	div.rn.f32 	%f1330, %f1326, %f1329;
	selp.f32 	%f1331, 0f00000000, %f1330, %p827;
	st.global.f32 	[%rd25+32], %f1331;
$L__BB0_451:
	setp.ge.s32 	%p828, %r63, %r69;
	setp.ge.s32 	%p829, %r32, %r70;
	or.pred  	%p830, %p828, %p829;
	@%p830 bra 	$L__BB0_453;
	ld.local.f32 	%f1332, [%rd2+868];
	ld.global.nc.f32 	%f1333, [%rd9+52];
	ld.global.nc.f32 	%f1334, [%rd11+36];
	mul.f32 	%f1335, %f1333, %f1334;
	setp.lt.f32 	%p831, %f1335, 0f322BCC77;
	div.rn.f32 	%f1336, %f1332, %f1335;
	selp.f32 	%f1337, 0f00000000, %f1336, %p831;
	st.global.f32 	[%rd25+36], %f1337;
$L__BB0_453:
	setp.ge.s32 	%p832, %r63, %r69;
	setp.ge.s32 	%p833, %r33, %r70;
	or.pred  	%p834, %p832, %p833;
	@%p834 bra 	$L__BB0_455;
	ld.local.f32 	%f1338, [%rd2+872];
	ld.global.nc.f32 	%f1339, [%rd9+52];
	ld.global.nc.f32 	%f1340, [%rd11+40];
	mul.f32 	%f1341, %f1339, %f1340;
	setp.lt.f32 	%p835, %f1341, 0f322BCC77;
	div.rn.f32 	%f1342, %f1338, %f1341;
	selp.f32 	%f1343, 0f00000000, %f1342, %p835;
	st.global.f32 	[%rd25+40], %f1343;
$L__BB0_455:
	setp.ge.s32 	%p836, %r63, %r69;
	setp.ge.s32 	%p837, %r34, %r70;
	or.pred  	%p838, %p836, %p837;
	@%p838 bra 	$L__BB0_457;
	ld.local.f32 	%f1344, [%rd2+876];
	ld.global.nc.f32 	%f1345, [%rd9+52];
	ld.global.nc.f32 	%f1346, [%rd11+44];
	mul.f32 	%f1347, %f1345, %f1346;
	setp.lt.f32 	%p839, %f1347, 0f322BCC77;
	div.rn.f32 	%f1348, %f1344, %f1347;
	selp.f32 	%f1349, 0f00000000, %f1348, %p839;
	st.global.f32 	[%rd25+44], %f1349;
$L__BB0_457:
	setp.ge.s32 	%p840, %r63, %r69;
	setp.ge.s32 	%p841, %r35, %r70;
	or.pred  	%p842, %p840, %p841;
	@%p842 bra 	$L__BB0_459;
	ld.local.f32 	%f1350, [%rd2+880];
	ld.global.nc.f32 	%f1351, [%rd9+52];
	ld.global.nc.f32 	%f1352, [%rd11+48];
	mul.f32 	%f1353, %f1351, %f1352;
	setp.lt.f32 	%p843, %f1353, 0f322BCC77;
	div.rn.f32 	%f1354, %f1350, %f1353;
	selp.f32 	%f1355, 0f00000000, %f1354, %p843;
	st.global.f32 	[%rd25+48], %f1355;
$L__BB0_459:
	setp.ge.s32 	%p844, %r63, %r69;
	setp.ge.s32 	%p845, %r36, %r70;
	or.pred  	%p846, %p844, %p845;
	@%p846 bra 	$L__BB0_461;
	ld.local.f32 	%f1356, [%rd2+884];
	ld.global.nc.f32 	%f1357, [%rd9+52];
	ld.global.nc.f32 	%f1358, [%rd11+52];
	mul.f32 	%f1359, %f1357, %f1358;
	setp.lt.f32 	%p847, %f1359, 0f322BCC77;
	div.rn.f32 	%f1360, %f1356, %f1359;
	selp.f32 	%f1361, 0f00000000, %f1360, %p847;
	st.global.f32 	[%rd25+52], %f1361;
$L__BB0_461:
	setp.ge.s32 	%p848, %r63, %r69;
	setp.ge.s32 	%p849, %r37, %r70;
	or.pred  	%p850, %p848, %p849;
	@%p850 bra 	$L__BB0_463;
	ld.local.f32 	%f1362, [%rd2+888];
	ld.global.nc.f32 	%f1363, [%rd9+52];
	ld.global.nc.f32 	%f1364, [%rd11+56];
	mul.f32 	%f1365, %f1363, %f1364;
	setp.lt.f32 	%p851, %f1365, 0f322BCC77;
	div.rn.f32 	%f1366, %f1362, %f1365;
	selp.f32 	%f1367, 0f00000000, %f1366, %p851;
	st.global.f32 	[%rd25+56], %f1367;
$L__BB0_463:
	setp.ge.s32 	%p852, %r63, %r69;
	setp.ge.s32 	%p853, %r38, %r70;
	or.pred  	%p854, %p852, %p853;
	@%p854 bra 	$L__BB0_465;
	ld.local.f32 	%f1368, [%rd2+892];
	ld.global.nc.f32 	%f1369, [%rd9+52];
	ld.global.nc.f32 	%f1370, [%rd11+60];
	mul.f32 	%f1371, %f1369, %f1370;
	setp.lt.f32 	%p855, %f1371, 0f322BCC77;
	div.rn.f32 	%f1372, %f1368, %f1371;
	selp.f32 	%f1373, 0f00000000, %f1372, %p855;
	st.global.f32 	[%rd25+60], %f1373;
$L__BB0_465:
	add.s32 	%r65, %r2, 14;
	setp.ge.s32 	%p856, %r65, %r69;
	add.s32 	%r66, %r64, %r70;
	@%p856 bra 	$L__BB0_467;
	ld.local.f32 	%f1374, [%rd2+896];
	ld.global.nc.f32 	%f1375, [%rd9+56];
	ld.global.nc.f32 	%f1376, [%rd11];
	mul.f32 	%f1377, %f1375, %f1376;
	setp.lt.f32 	%p857, %f1377, 0f322BCC77;
	div.rn.f32 	%f1378, %f1374, %f1377;
	selp.f32 	%f1379, 0f00000000, %f1378, %p857;
	add.s32 	%r118, %r3, %r66;
	mul.wide.s32 	%rd112, %r118, 4;
	add.s64 	%rd113, %rd1, %rd112;
	st.global.f32 	[%rd113], %f1379;
$L__BB0_467:
	setp.ge.s32 	%p858, %r65, %r69;
	setp.ge.s32 	%p859, %r24, %r70;
	cvt.s64.s32 	%rd114, %r66;
	add.s64 	%rd115, %rd10, %rd114;
	shl.b64 	%rd116, %rd115, 2;
	add.s64 	%rd26, %rd1, %rd116;
	or.pred  	%p860, %p858, %p859;
	@%p860 bra 	$L__BB0_469;
	ld.local.f32 	%f1380, [%rd2+900];
	ld.global.nc.f32 	%f1381, [%rd9+56];
	ld.global.nc.f32 	%f1382, [%rd11+4];
	mul.f32 	%f1383, %f1381, %f1382;
	setp.lt.f32 	%p861, %f1383, 0f322BCC77;
	div.rn.f32 	%f1384, %f1380, %f1383;
	selp.f32 	%f1385, 0f00000000, %f1384, %p861;
	st.global.f32 	[%rd26+4], %f1385;
$L__BB0_469:
	setp.ge.s32 	%p862, %r65, %r69;
	setp.ge.s32 	%p863, %r25, %r70;
	or.pred  	%p864, %p862, %p863;
	@%p864 bra 	$L__BB0_471;
	ld.local.f32 	%f1386, [%rd2+904];
	ld.global.nc.f32 	%f1387, [%rd9+56];
	ld.global.nc.f32 	%f1388, [%rd11+8];
	mul.f32 	%f1389, %f1387, %f1388;
	setp.lt.f32 	%p865, %f1389, 0f322BCC77;
	div.rn.f32 	%f1390, %f1386, %f1389;
	selp.f32 	%f1391, 0f00000000, %f1390, %p865;
	st.global.f32 	[%rd26+8], %f1391;
$L__BB0_471:
	setp.ge.s32 	%p866, %r65, %r69;
	setp.ge.s32 	%p867, %r26, %r70;
	or.pred  	%p868, %p866, %p867;
	@%p868 bra 	$L__BB0_473;
	ld.local.f32 	%f1392, [%rd2+908];
	ld.global.nc.f32 	%f1393, [%rd9+56];
	ld.global.nc.f32 	%f1394, [%rd11+12];
	mul.f32 	%f1395, %f1393, %f1394;
	setp.lt.f32 	%p869, %f1395, 0f322BCC77;
	div.rn.f32 	%f1396, %f1392, %f1395;
	selp.f32 	%f1397, 0f00000000, %f1396, %p869;
	st.global.f32 	[%rd26+12], %f1397;
$L__BB0_473:
	setp.ge.s32 	%p870, %r65, %r69;
	setp.ge.s32 	%p871, %r27, %r70;
	or.pred  	%p872, %p870, %p871;
	@%p872 bra 	$L__BB0_475;
	ld.local.f32 	%f1398, [%rd2+912];
	ld.global.nc.f32 	%f1399, [%rd9+56];
	ld.global.nc.f32 	%f1400, [%rd11+16];
	mul.f32 	%f1401, %f1399, %f1400;
	setp.lt.f32 	%p873, %f1401, 0f322BCC77;
	div.rn.f32 	%f1402, %f1398, %f1401;
	selp.f32 	%f1403, 0f00000000, %f1402, %p873;
	st.global.f32 	[%rd26+16], %f1403;
$L__BB0_475:
	setp.ge.s32 	%p874, %r65, %r69;
	setp.ge.s32 	%p875, %r28, %r70;
	or.pred  	%p876, %p874, %p875;
	@%p876 bra 	$L__BB0_477;
	ld.local.f32 	%f1404, [%rd2+916];
	ld.global.nc.f32 	%f1405, [%rd9+56];
	ld.global.nc.f32 	%f1406, [%rd11+20];
	mul.f32 	%f1407, %f1405, %f1406;
	setp.lt.f32 	%p877, %f1407, 0f322BCC77;
	div.rn.f32 	%f1408, %f1404, %f1407;
	selp.f32 	%f1409, 0f00000000, %f1408, %p877;
	st.global.f32 	[%rd26+20], %f1409;
$L__BB0_477:
	setp.ge.s32 	%p878, %r65, %r69;
	setp.ge.s32 	%p879, %r29, %r70;
	or.pred  	%p880, %p878, %p879;
	@%p880 bra 	$L__BB0_479;
	ld.local.f32 	%f1410, [%rd2+920];
	ld.global.nc.f32 	%f1411, [%rd9+56];
	ld.global.nc.f32 	%f1412, [%rd11+24];
	mul.f32 	%f1413, %f1411, %f1412;
	setp.lt.f32 	%p881, %f1413, 0f322BCC77;
	div.rn.f32 	%f1414, %f1410, %f1413;
	selp.f32 	%f1415, 0f00000000, %f1414, %p881;
	st.global.f32 	[%rd26+24], %f1415;
$L__BB0_479:
	setp.ge.s32 	%p882, %r65, %r69;
	setp.ge.s32 	%p883, %r30, %r70;
	or.pred  	%p884, %p882, %p883;
	@%p884 bra 	$L__BB0_481;
	ld.local.f32 	%f1416, [%rd2+924];
	ld.global.nc.f32 	%f1417, [%rd9+56];
	ld.global.nc.f32 	%f1418, [%rd11+28];
	mul.f32 	%f1419, %f1417, %f1418;
	setp.lt.f32 	%p885, %f1419, 0f322BCC77;
	div.rn.f32 	%f1420, %f1416, %f1419;
	selp.f32 	%f1421, 0f00000000, %f1420, %p885;
	st.global.f32 	[%rd26+28], %f1421;
$L__BB0_481:
	setp.ge.s32 	%p886, %r65, %r69;
	setp.ge.s32 	%p887, %r31, %r70;
	or.pred  	%p888, %p886, %p887;
	@%p888 bra 	$L__BB0_483;
	ld.local.f32 	%f1422, [%rd2+928];
	ld.global.nc.f32 	%f1423, [%rd9+56];
	ld.global.nc.f32 	%f1424, [%rd11+32];
	mul.f32 	%f1425, %f1423, %f1424;
	setp.lt.f32 	%p889, %f1425, 0f322BCC77;
	div.rn.f32 	%f1426, %f1422, %f1425;
	selp.f32 	%f1427, 0f00000000, %f1426, %p889;
	st.global.f32 	[%rd26+32], %f1427;
$L__BB0_483:
	setp.ge.s32 	%p890, %r65, %r69;
	setp.ge.s32 	%p891, %r32, %r70;
	or.pred  	%p892, %p890, %p891;
	@%p892 bra 	$L__BB0_485;
	ld.local.f32 	%f1428, [%rd2+932];
	ld.global.nc.f32 	%f1429, [%rd9+56];
	ld.global.nc.f32 	%f1430, [%rd11+36];
	mul.f32 	%f1431, %f1429, %f1430;
	setp.lt.f32 	%p893, %f1431, 0f322BCC77;
	div.rn.f32 	%f1432, %f1428, %f1431;
	selp.f32 	%f1433, 0f00000000, %f1432, %p893;
	st.global.f32 	[%rd26+36], %f1433;
$L__BB0_485:
	setp.ge.s32 	%p894, %r65, %r69;
	setp.ge.s32 	%p895, %r33, %r70;
	or.pred  	%p896, %p894, %p895;
	@%p896 bra 	$L__BB0_487;
	ld.local.f32 	%f1434, [%rd2+936];
	ld.global.nc.f32 	%f1435, [%rd9+56];
	ld.global.nc.f32 	%f1436, [%rd11+40];
	mul.f32 	%f1437, %f1435, %f1436;
	setp.lt.f32 	%p897, %f1437, 0f322BCC77;
	div.rn.f32 	%f1438, %f1434, %f1437;
	selp.f32 	%f1439, 0f00000000, %f1438, %p897;
	st.global.f32 	[%rd26+40], %f1439;
$L__BB0_487:
	setp.ge.s32 	%p898, %r65, %r69;
	setp.ge.s32 	%p899, %r34, %r70;
	or.pred  	%p900, %p898, %p899;
	@%p900 bra 	$L__BB0_489;
	ld.local.f32 	%f1440, [%rd2+940];
	ld.global.nc.f32 	%f1441, [%rd9+56];
	ld.global.nc.f32 	%f1442, [%rd11+44];
	mul.f32 	%f1443, %f1441, %f1442;
	setp.lt.f32 	%p901, %f1443, 0f322BCC77;
	div.rn.f32 	%f1444, %f1440, %f1443;
	selp.f32 	%f1445, 0f00000000, %f1444, %p901;
	st.global.f32 	[%rd26+44], %f1445;
$L__BB0_489:
	setp.ge.s32 	%p902, %r65, %r69;
	setp.ge.s32 	%p903, %r35, %r70;
	or.pred  	%p904, %p902, %p903;
	@%p904 bra 	$L__BB0_491;
	ld.local.f32 	%f1446, [%rd2+944];
	ld.global.nc.f32 	%f1447, [%rd9+56];
	ld.global.nc.f32 	%f1448, [%rd11+48];
	mul.f32 	%f1449, %f1447, %f1448;
	setp.lt.f32 	%p905, %f1449, 0f322BCC77;
	div.rn.f32 	%f1450, %f1446, %f1449;
	selp.f32 	%f1451, 0f00000000, %f1450, %p905;
	st.global.f32 	[%rd26+48], %f1451;
$L__BB0_491:
	setp.ge.s32 	%p906, %r65, %r69;
	setp.ge.s32 	%p907, %r36, %r70;
	or.pred  	%p908, %p906, %p907;
	@%p908 bra 	$L__BB0_493;
	ld.local.f32 	%f1452, [%rd2+948];
	ld.global.nc.f32 	%f1453, [%rd9+56];
	ld.global.nc.f32 	%f1454, [%rd11+52];
	mul.f32 	%f1455, %f1453, %f1454;
	setp.lt.f32 	%p909, %f1455, 0f322BCC77;
	div.rn.f32 	%f1456, %f1452, %f1455;
	selp.f32 	%f1457, 0f00000000, %f1456, %p909;
	st.global.f32 	[%rd26+52], %f1457;
$L__BB0_493:
	setp.ge.s32 	%p910, %r65, %r69;
	setp.ge.s32 	%p911, %r37, %r70;
	or.pred  	%p912, %p910, %p911;
	@%p912 bra 	$L__BB0_495;
	ld.local.f32 	%f1458, [%rd2+952];
	ld.global.nc.f32 	%f1459, [%rd9+56];
	ld.global.nc.f32 	%f1460, [%rd11+56];
	mul.f32 	%f1461, %f1459, %f1460;
	setp.lt.f32 	%p913, %f1461, 0f322BCC77;
	div.rn.f32 	%f1462, %f1458, %f1461;
	selp.f32 	%f1463, 0f00000000, %f1462, %p913;
	st.global.f32 	[%rd26+56], %f1463;
$L__BB0_495:
	setp.ge.s32 	%p914, %r65, %r69;
	setp.ge.s32 	%p915, %r38, %r70;
	or.pred  	%p916, %p914, %p915;
	@%p916 bra 	$L__BB0_497;
	ld.local.f32 	%f1464, [%rd2+956];
	ld.global.nc.f32 	%f1465, [%rd9+56];
	ld.global.nc.f32 	%f1466, [%rd11+60];
	mul.f32 	%f1467, %f1465, %f1466;
	setp.lt.f32 	%p917, %f1467, 0f322BCC77;
	div.rn.f32 	%f1468, %f1464, %f1467;
	selp.f32 	%f1469, 0f00000000, %f1468, %p917;
	st.global.f32 	[%rd26+60], %f1469;
$L__BB0_497:
	add.s32 	%r67, %r2, 15;
	setp.ge.s32 	%p918, %r67, %r69;
	add.s32 	%r68, %r66, %r70;
	@%p918 bra 	$L__BB0_499;
	ld.local.f32 	%f1470, [%rd2+960];
	ld.global.nc.f32 	%f1471, [%rd9+60];
	ld.global.nc.f32 	%f1472, [%rd11];
	mul.f32 	%f1473, %f1471, %f1472;
	setp.lt.f32 	%p919, %f1473, 0f322BCC77;
	div.rn.f32 	%f1474, %f1470, %f1473;
	selp.f32 	%f1475, 0f00000000, %f1474, %p919;
	add.s32 	%r119, %r3, %r68;
	mul.wide.s32 	%rd117, %r119, 4;
	add.s64 	%rd118, %rd1, %rd117;
	st.global.f32 	[%rd118], %f1475;
$L__BB0_499:
	setp.ge.s32 	%p920, %r67, %r69;
	setp.ge.s32 	%p921, %r24, %r70;
	cvt.s64.s32 	%rd119, %r68;
	add.s64 	%rd120, %rd10, %rd119;
	shl.b64 	%rd121, %rd120, 2;
	add.s64 	%rd27, %rd1, %rd121;
	or.pred  	%p922, %p920, %p921;
	@%p922 bra 	$L__BB0_501;
	ld.local.f32 	%f1476, [%rd2+964];
	ld.global.nc.f32 	%f1477, [%rd9+60];
	ld.global.nc.f32 	%f1478, [%rd11+4];
	mul.f32 	%f1479, %f1477, %f1478;
	setp.lt.f32 	%p923, %f1479, 0f322BCC77;
	div.rn.f32 	%f1480, %f1476, %f1479;
	selp.f32 	%f1481, 0f00000000, %f1480, %p923;
	st.global.f32 	[%rd27+4], %f1481;
$L__BB0_501:
	setp.ge.s32 	%p924, %r67, %r69;
	setp.ge.s32 	%p925, %r25, %r70;
	or.pred  	%p926, %p924, %p925;
	@%p926 bra 	$L__BB0_503;
	ld.local.f32 	%f1482, [%rd2+968];
	ld.global.nc.f32 	%f1483, [%rd9+60];
	ld.global.nc.f32 	%f1484, [%rd11+8];
	mul.f32 	%f1485, %f1483, %f1484;
	setp.lt.f32 	%p927, %f1485, 0f322BCC77;
	div.rn.f32 	%f1486, %f1482, %f1485;
	selp.f32 	%f1487, 0f00000000, %f1486, %p927;
	st.global.f32 	[%rd27+8], %f1487;
$L__BB0_503:
	setp.ge.s32 	%p928, %r67, %r69;
	setp.ge.s32 	%p929, %r26, %r70;
	or.pred  	%p930, %p928, %p929;
	@%p930 bra 	$L__BB0_505;
	ld.local.f32 	%f1488, [%rd2+972];
	ld.global.nc.f32 	%f1489, [%rd9+60];
	ld.global.nc.f32 	%f1490, [%rd11+12];
	mul.f32 	%f1491, %f1489, %f1490;
	setp.lt.f32 	%p931, %f1491, 0f322BCC77;
	div.rn.f32 	%f1492, %f1488, %f1491;
	selp.f32 	%f1493, 0f00000000, %f1492, %p931;
	st.global.f32 	[%rd27+12], %f1493;
$L__BB0_505:
	setp.ge.s32 	%p932, %r67, %r69;
	setp.ge.s32 	%p933, %r27, %r70;
	or.pred  	%p934, %p932, %p933;
	@%p934 bra 	$L__BB0_507;
	ld.local.f32 	%f1494, [%rd2+976];
	ld.global.nc.f32 	%f1495, [%rd9+60];
	ld.global.nc.f32 	%f1496, [%rd11+16];
	mul.f32 	%f1497, %f1495, %f1496;
	setp.lt.f32 	%p935, %f1497, 0f322BCC77;
	div.rn.f32 	%f1498, %f1494, %f1497;
	selp.f32 	%f1499, 0f00000000, %f1498, %p935;
	st.global.f32 	[%rd27+16], %f1499;
$L__BB0_507:
	setp.ge.s32 	%p936, %r67, %r69;
	setp.ge.s32 	%p937, %r28, %r70;
	or.pred  	%p938, %p936, %p937;
	@%p938 bra 	$L__BB0_509;
	ld.local.f32 	%f1500, [%rd2+980];
	ld.global.nc.f32 	%f1501, [%rd9+60];
	ld.global.nc.f32 	%f1502, [%rd11+20];
	mul.f32 	%f1503, %f1501, %f1502;
	setp.lt.f32 	%p939, %f1503, 0f322BCC77;
	div.rn.f32 	%f1504, %f1500, %f1503;
	selp.f32 	%f1505, 0f00000000, %f1504, %p939;
	st.global.f32 	[%rd27+20], %f1505;
$L__BB0_509:
	setp.ge.s32 	%p940, %r67, %r69;
	setp.ge.s32 	%p941, %r29, %r70;
	or.pred  	%p942, %p940, %p941;
	@%p942 bra 	$L__BB0_511;
	ld.local.f32 	%f1506, [%rd2+984];
	ld.global.nc.f32 	%f1507, [%rd9+60];
	ld.global.nc.f32 	%f1508, [%rd11+24];
	mul.f32 	%f1509, %f1507, %f1508;
	setp.lt.f32 	%p943, %f1509, 0f322BCC77;
	div.rn.f32 	%f1510, %f1506, %f1509;
	selp.f32 	%f1511, 0f00000000, %f1510, %p943;
	st.global.f32 	[%rd27+24], %f1511;
$L__BB0_511:
	setp.ge.s32 	%p944, %r67, %r69;
	setp.ge.s32 	%p945, %r30, %r70;
	or.pred  	%p946, %p944, %p945;
	@%p946 bra 	$L__BB0_513;
	ld.local.f32 	%f1512, [%rd2+988];
	ld.global.nc.f32 	%f1513, [%rd9+60];
	ld.global.nc.f32 	%f1514, [%rd11+28];
	mul.f32 	%f1515, %f1513, %f1514;
	setp.lt.f32 	%p947, %f1515, 0f322BCC77;
	div.rn.f32 	%f1516, %f1512, %f1515;
	selp.f32 	%f1517, 0f00000000, %f1516, %p947;
	st.global.f32 	[%rd27+28], %f1517;
$L__BB0_513:
	setp.ge.s32 	%p948, %r67, %r69;
	setp.ge.s32 	%p949, %r31, %r70;
	or.pred  	%p950, %p948, %p949;
	@%p950 bra 	$L__BB0_515;
	ld.local.f32 	%f1518, [%rd2+992];
	ld.global.nc.f32 	%f1519, [%rd9+60];
	ld.global.nc.f32 	%f1520, [%rd11+32];
	mul.f32 	%f1521, %f1519, %f1520;
	setp.lt.f32 	%p951, %f1521, 0f322BCC77;
	div.rn.f32 	%f1522, %f1518, %f1521;
	selp.f32 	%f1523, 0f00000000, %f1522, %p951;
	st.global.f32 	[%rd27+32], %f1523;
$L__BB0_515:
	setp.ge.s32 	%p952, %r67, %r69;
	setp.ge.s32 	%p953, %r32, %r70;
	or.pred  	%p954, %p952, %p953;
	@%p954 bra 	$L__BB0_517;
	ld.local.f32 	%f1524, [%rd2+996];
	ld.global.nc.f32 	%f1525, [%rd9+60];
	ld.global.nc.f32 	%f1526, [%rd11+36];
	mul.f32 	%f1527, %f1525, %f1526;
	setp.lt.f32 	%p955, %f1527, 0f322BCC77;
	div.rn.f32 	%f1528, %f1524, %f1527;
	selp.f32 	%f1529, 0f00000000, %f1528, %p955;
	st.global.f32 	[%rd27+36], %f1529;
$L__BB0_517:
	setp.ge.s32 	%p956, %r67, %r69;
	setp.ge.s32 	%p957, %r33, %r70;
	or.pred  	%p958, %p956, %p957;
	@%p958 bra 	$L__BB0_519;
	ld.local.f32 	%f1530, [%rd2+1000];
	ld.global.nc.f32 	%f1531, [%rd9+60];
	ld.global.nc.f32 	%f1532, [%rd11+40];
	mul.f32 	%f1533, %f1531, %f1532;
	setp.lt.f32 	%p959, %f1533, 0f322BCC77;
	div.rn.f32 	%f1534, %f1530, %f1533;
	selp.f32 	%f1535, 0f00000000, %f1534, %p959;
	st.global.f32 	[%rd27+40], %f1535;
$L__BB0_519:
	setp.ge.s32 	%p960, %r67, %r69;
	setp.ge.s32 	%p961, %r34, %r70;
	or.pred  	%p962, %p960, %p961;
	@%p962 bra 	$L__BB0_521;
	ld.local.f32 	%f1536, [%rd2+1004];
	ld.global.nc.f32 	%f1537, [%rd9+60];
	ld.global.nc.f32 	%f1538, [%rd11+44];
	mul.f32 	%f1539, %f1537, %f1538;
	setp.lt.f32 	%p963, %f1539, 0f322BCC77;
	div.rn.f32 	%f1540, %f1536, %f1539;
	selp.f32 	%f1541, 0f00000000, %f1540, %p963;
	st.global.f32 	[%rd27+44], %f1541;
$L__BB0_521:
	setp.ge.s32 	%p964, %r67, %r69;
	setp.ge.s32 	%p965, %r35, %r70;
	or.pred  	%p966, %p964, %p965;
	@%p966 bra 	$L__BB0_523;
	ld.local.f32 	%f1542, [%rd2+1008];
	ld.global.nc.f32 	%f1543, [%rd9+60];
	ld.global.nc.f32 	%f1544, [%rd11+48];
	mul.f32 	%f1545, %f1543, %f1544;
	setp.lt.f32 	%p967, %f1545, 0f322BCC77;
	div.rn.f32 	%f1546, %f1542, %f1545;
	selp.f32 	%f1547, 0f00000000, %f1546, %p967;
	st.global.f32 	[%rd27+48], %f1547;
$L__BB0_523:
	setp.ge.s32 	%p968, %r67, %r69;
	setp.ge.s32 	%p969, %r36, %r70;
	or.pred  	%p970, %p968, %p969;
	@%p970 bra 	$L__BB0_525;
	ld.local.f32 	%f1548, [%rd2+1012];
	ld.global.nc.f32 	%f1549, [%rd9+60];
	ld.global.nc.f32 	%f1550, [%rd11+52];
	mul.f32 	%f1551, %f1549, %f1550;
	setp.lt.f32 	%p971, %f1551, 0f322BCC77;
	div.rn.f32 	%f1552, %f1548, %f1551;
	selp.f32 	%f1553, 0f00000000, %f1552, %p971;
	st.global.f32 	[%rd27+52], %f1553;
$L__BB0_525:
	setp.ge.s32 	%p972, %r67, %r69;
	setp.ge.s32 	%p973, %r37, %r70;
	or.pred  	%p974, %p972, %p973;
	@%p974 bra 	$L__BB0_527;
	ld.local.f32 	%f1554, [%rd2+1016];
	ld.global.nc.f32 	%f1555, [%rd9+60];
	ld.global.nc.f32 	%f1556, [%rd11+56];
	mul.f32 	%f1557, %f1555, %f1556;
	setp.lt.f32 	%p975, %f1557, 0f322BCC77;
	div.rn.f32 	%f1558, %f1554, %f1557;
	selp.f32 	%f1559, 0f00000000, %f1558, %p975;
	st.global.f32 	[%rd27+56], %f1559;
$L__BB0_527:
	setp.ge.s32 	%p976, %r67, %r69;
	setp.ge.s32 	%p977, %r38, %r70;
	or.pred  	%p978, %p976, %p977;
	@%p978 bra 	$L__BB0_529;
	ld.local.f32 	%f1560, [%rd2+1020];
	ld.global.nc.f32 	%f1561, [%rd9+60];
	ld.global.nc.f32 	%f1562, [%rd11+60];
	mul.f32 	%f1563, %f1561, %f1562;
	setp.lt.f32 	%p979, %f1563, 0f322BCC77;
	div.rn.f32 	%f1564, %f1560, %f1563;
	selp.f32 	%f1565, 0f00000000, %f1564, %p979;
	st.global.f32 	[%rd27+60], %f1565;
$L__BB0_529:
	ret;

}
	// .globl	_Z24compute_norms_vectorizedPKfPfii
.visible .entry _Z24compute_norms_vectorizedPKfPfii(
	.param .u64 .ptr .align 1 _Z24compute_norms_vectorizedPKfPfii_param_0,
	.param .u64 .ptr .align 1 _Z24compute_norms_vectorizedPKfPfii_param_1,
	.param .u32 _Z24compute_norms_vectorizedPKfPfii_param_2,
	.param .u32 _Z24compute_norms_vectorizedPKfPfii_param_3
)
.maxntid 256
{
	.reg .pred 	%p<22>;
	.reg .b32 	%r<79>;
	.reg .b32 	%f<87>;
	.reg .b64 	%rd<27>;
	// demoted variable
	.shared .align 4 .b8 _ZZ24compute_norms_vectorizedPKfPfiiE4smem[32];
	ld.param.u64 	%rd7, [_Z24compute_norms_vectorizedPKfPfii_param_0];
	ld.param.u64 	%rd8, [_Z24compute_norms_vectorizedPKfPfii_param_1];
	ld.param.u32 	%r31, [_Z24compute_norms_vectorizedPKfPfii_param_2];
	ld.param.u32 	%r30, [_Z24compute_norms_vectorizedPKfPfii_param_3];
	mov.u32 	%r1, %ctaid.x;
	setp.ge.s32 	%p1, %r1, %r31;
	@%p1 bra 	$L__BB1_18;
	cvta.to.global.u64 	%rd1, %rd7;
	mul.lo.s32 	%r2, %r30, %r1;
	mul.wide.s32 	%rd9, %r2, 4;
	add.s64 	%rd2, %rd1, %rd9;
	shr.s32 	%r32, %r30, 31;
	shr.u32 	%r33, %r32, 30;
	add.s32 	%r34, %r30, %r33;
	shr.s32 	%r3, %r34, 2;
	mov.u32 	%r4, %tid.x;
	setp.ge.s32 	%p2, %r4, %r3;
	mov.f32 	%f83, 0f00000000;
	@%p2 bra 	$L__BB1_8;
	mov.u32 	%r5, %ntid.x;
	add.s32 	%r35, %r4, %r5;
	max.u32 	%r36, %r3, %r35;
	setp.lt.u32 	%p3, %r35, %r3;
	selp.u32 	%r37, 1, 0, %p3;
	add.s32 	%r38, %r35, %r37;
	sub.s32 	%r39, %r36, %r38;
	div.u32 	%r40, %r39, %r5;
	add.s32 	%r6, %r40, %r37;
	and.b32  	%r41, %r6, 3;
	setp.eq.s32 	%p4, %r41, 3;
	mov.f32 	%f83, 0f00000000;
	mov.u32 	%r73, %r4;
	@%p4 bra 	$L__BB1_5;
	mul.wide.u32 	%rd10, %r4, 16;
	add.s64 	%rd12, %rd10, %rd9;
	add.s64 	%rd26, %rd1, %rd12;
	mul.wide.u32 	%rd4, %r5, 16;
	add.s32 	%r42, %r6, 1;
	and.b32  	%r43, %r42, 3;
	neg.s32 	%r71, %r43;
	mov.f32 	%f83, 0f00000000;
	mov.u32 	%r73, %r4;
$L__BB1_4:
	.pragma "nounroll";
	ld.global.nc.v4.f32 	{%f19, %f20, %f21, %f22}, [%rd26];
	mul.f32 	%f23, %f20, %f20;
	fma.rn.f32 	%f24, %f19, %f19, %f23;
	fma.rn.f32 	%f25, %f21, %f21, %f24;
	fma.rn.f32 	%f26, %f22, %f22, %f25;
	add.f32 	%f83, %f83, %f26;
	add.s32 	%r73, %r73, %r5;
	add.s64 	%rd26, %rd26, %rd4;
	add.s32 	%r71, %r71, 1;
	setp.ne.s32 	%p5, %r71, 0;
	@%p5 bra 	$L__BB1_4;
$L__BB1_5:
	setp.lt.u32 	%p6, %r6, 3;
	@%p6 bra 	$L__BB1_8;
	shl.b32 	%r44, %r5, 1;
	add.s32 	%r76, %r73, %r44;
	shl.b32 	%r14, %r5, 2;
	mad.lo.s32 	%r75, %r5, 3, %r73;
	add.s32 	%r74, %r5, %r73;
$L__BB1_7:
	.pragma "nounroll";
	mul.wide.u32 	%rd13, %r73, 16;
	add.s64 	%rd14, %rd2, %rd13;
	ld.global.nc.v4.f32 	{%f27, %f28, %f29, %f30}, [%rd14];
	mul.f32 	%f31, %f28, %f28;
	fma.rn.f32 	%f32, %f27, %f27, %f31;
	fma.rn.f32 	%f33, %f29, %f29, %f32;
	fma.rn.f32 	%f34, %f30, %f30, %f33;
	add.f32 	%f35, %f83, %f34;
	add.s32 	%r45, %r73, %r5;
	mul.wide.u32 	%rd15, %r74, 16;
	add.s64 	%rd16, %rd2, %rd15;
	ld.global.nc.v4.f32 	{%f36, %f37, %f38, %f39}, [%rd16];
	mul.f32 	%f40, %f37, %f37;
	fma.rn.f32 	%f41, %f36, %f36, %f40;
	fma.rn.f32 	%f42, %f38, %f38, %f41;
	fma.rn.f32 	%f43, %f39, %f39, %f42;
	add.f32 	%f44, %f35, %f43;
	add.s32 	%r46, %r45, %r5;
	mul.wide.u32 	%rd17, %r76, 16;
	add.s64 	%rd18, %rd2, %rd17;
	ld.global.nc.v4.f32 	{%f45, %f46, %f47, %f48}, [%rd18];
	mul.f32 	%f49, %f46, %f46;
	fma.rn.f32 	%f50, %f45, %f45, %f49;
	fma.rn.f32 	%f51, %f47, %f47, %f50;
	fma.rn.f32 	%f52, %f48, %f48, %f51;
	add.f32 	%f53, %f44, %f52;
	add.s32 	%r47, %r46, %r5;
	mul.wide.u32 	%rd19, %r75, 16;
	add.s64 	%rd20, %rd2, %rd19;
	ld.global.nc.v4.f32 	{%f54, %f55, %f56, %f57}, [%rd20];
	mul.f32 	%f58, %f55, %f55;
	fma.rn.f32 	%f59, %f54, %f54, %f58;
	fma.rn.f32 	%f60, %f56, %f56, %f59;
	fma.rn.f32 	%f61, %f57, %f57, %f60;
	add.f32 	%f83, %f53, %f61;
	add.s32 	%r73, %r47, %r5;
	add.s32 	%r76, %r76, %r14;
	add.s32 	%r75, %r75, %r14;
	add.s32 	%r74, %r74, %r14;
	setp.lt.s32 	%p7, %r73, %r3;
	@%p7 bra 	$L__BB1_7;
$L__BB1_8:
	shl.b32 	%r48, %r3, 2;
	add.s32 	%r78, %r48, %r4;
	setp.ge.s32 	%p8, %r78, %r30;
	@%p8 bra 	$L__BB1_11;
	mov.u32 	%r26, %ntid.x;
$L__BB1_10:
	mul.wide.s32 	%rd21, %r78, 4;
	add.s64 	%rd22, %rd2, %rd21;
	ld.global.nc.f32 	%f62, [%rd22];
	fma.rn.f32 	%f83, %f62, %f62, %f83;
	add.s32 	%r78, %r78, %r26;
	setp.lt.s32 	%p9, %r78, %r30;
	@%p9 bra 	$L__BB1_10;
$L__BB1_11:
	mov.b32 	%r49, %f83;
	shfl.sync.down.b32	%r50|%p10, %r49, 16, 31, -1;
	mov.b32 	%f63, %r50;
	add.f32 	%f64, %f83, %f63;
	mov.b32 	%r51, %f64;
	shfl.sync.down.b32	%r52|%p11, %r51, 8, 31, -1;
	mov.b32 	%f65, %r52;
	add.f32 	%f66, %f64, %f65;
	mov.b32 	%r53, %f66;
	shfl.sync.down.b32	%r54|%p12, %r53, 4, 31, -1;
	mov.b32 	%f67, %r54;
	add.f32 	%f68, %f66, %f67;
	mov.b32 	%r55, %f68;
	shfl.sync.down.b32	%r56|%p13, %r55, 2, 31, -1;
	mov.b32 	%f69, %r56;
	add.f32 	%f70, %f68, %f69;
	mov.b32 	%r57, %f70;
	shfl.sync.down.b32	%r58|%p14, %r57, 1, 31, -1;
	mov.b32 	%f71, %r58;
	add.f32 	%f11, %f70, %f71;
	and.b32  	%r29, %r4, 31;
	setp.ne.s32 	%p15, %r29, 0;
	@%p15 bra 	$L__BB1_13;
	shr.u32 	%r59, %r4, 3;
	mov.u32 	%r60, _ZZ24compute_norms_vectorizedPKfPfiiE4smem;
	add.s32 	%r61, %r60, %r59;
	st.shared.f32 	[%r61], %f11;
$L__BB1_13:
	bar.sync 	0;
	setp.gt.u32 	%p16, %r4, 31;
	@%p16 bra 	$L__BB1_18;
	setp.gt.u32 	%p17, %r29, 7;
	mov.f32 	%f86, 0f00000000;
	@%p17 bra 	$L__BB1_16;
	shl.b32 	%r62, %r29, 2;
	mov.u32 	%r63, _ZZ24compute_norms_vectorizedPKfPfiiE4smem;
	add.s32 	%r64, %r63, %r62;
	ld.shared.f32 	%f86, [%r64];
$L__BB1_16:
	setp.ne.s32 	%p18, %r29, 0;
	mov.b32 	%r65, %f86;
	shfl.sync.down.b32	%r66|%p19, %r65, 4, 31, -1;
	mov.b32 	%f73, %r66;
	add.f32 	%f74, %f86, %f73;
	mov.b32 	%r67, %f74;
	shfl.sync.down.b32	%r68|%p20, %r67, 2, 31, -1;
	mov.b32 	%f75, %r68;
	add.f32 	%f76, %f74, %f75;
	mov.b32 	%r69, %f76;
	shfl.sync.down.b32	%r70|%p21, %r69, 1, 31, -1;
	mov.b32 	%f77, %r70;
	add.f32 	%f14, %f76, %f77;
	@%p18 bra 	$L__BB1_18;
	sqrt.rn.f32 	%f78, %f14;
	cvta.to.global.u64 	%rd23, %rd8;
	mul.wide.u32 	%rd24, %r1, 4;
	add.s64 	%rd25, %rd23, %rd24;
	st.global.f32 	[%rd25], %f78;
$L__BB1_18:
	ret;

}


// ===== COMPILED SASS (sm_100) =====

	.target	sm_100

	.elftype	@"ET_EXEC"


//--------------------- .note.nv.tkinfo           --------------------------
	.section	.note.nv.tkinfo,"",@"SHT_NOTE"
	.sectionflags	@"SHF_NOTE_NV_TKINFO"
	.tkinfo
        /*0018*/ 	.word	0x00000002
        /*0030*/ 	.string	""
        /*0030*/ 	.string	"ptxas"
        /*0030*/ 	.string	"Cuda compilation tools, release 13.0, V13.0.88"
        /*0030*/ 	.string	"Build cuda_13.0.r13.0/compiler.36424714_0"
        /*0030*/ 	.string	"-arch sm_100 -m 64 "



//--------------------- .note.nv.cuinfo           --------------------------
	.section	.note.nv.cuinfo,"",@"SHT_NOTE"
	.sectionflags	@"SHF_NOTE_NV_CUINFO"
        /*0018*/ 	.short	0x0002
        /*001a*/ 	.short	0x0064
        /*001c*/ 	.short	0x0082
	.zero		2


//--------------------- .nv.info                  --------------------------
	.section	.nv.info,"",@"SHT_CUDA_INFO"
	.align	4


	//----- nvinfo : EIATTR_REGCOUNT
	.align		4
        /*0000*/ 	.byte	0x04, 0x2f
        /*0002*/ 	.short	(.L_1 - .L_0)
	.align		4
.L_0:
        /*0004*/ 	.word	index@(_Z28batch_cosine_similarity_tf32PKfS0_PfS0_S0_iii)
        /*0008*/ 	.word	0x00000028


	//----- nvinfo : EIATTR_FRAME_SIZE
	.align		4
.L_1:
        /*000c*/ 	.byte	0x04, 0x11
        /*000e*/ 	.short	(.L_3 - .L_2)
	.align		4
.L_2:
        /*0010*/ 	.word	index@($__internal_1_$__cuda_sm3x_div_rn_noftz_f32_slowpath)
        /*0014*/ 	.word	0x00000400


	//----- nvinfo : EIATTR_FRAME_SIZE
	.align		4
.L_3:
        /*0018*/ 	.byte	0x04, 0x11
        /*001a*/ 	.short	(.L_5 - .L_4)
	.align		4
.L_4:
        /*001c*/ 	.word	index@(_Z28batch_cosine_similarity_tf32PKfS0_PfS0_S0_iii)
        /*0020*/ 	.word	0x00000400


	//----- nvinfo : EIATTR_REGCOUNT
	.align		4
.L_5:
        /*0024*/ 	.byte	0x04, 0x2f
        /*0026*/ 	.short	(.L_7 - .L_6)
	.align		4
.L_6:
        /*0028*/ 	.word	index@(_Z24compute_norms_vectorizedPKfPfii)
        /*002c*/ 	.word	0x00000020


	//----- nvinfo : EIATTR_FRAME_SIZE
	.align		4
.L_7:
        /*0030*/ 	.byte	0x04, 0x11
        /*0032*/ 	.short	(.L_9 - .L_8)
	.align		4
.L_8:
        /*0034*/ 	.word	index@($__internal_0_$__cuda_sm20_sqrt_rn_f32_slowpath)
        /*0038*/ 	.word	0x00000000


	//----- nvinfo : EIATTR_FRAME_SIZE
	.align		4
.L_9:
        /*003c*/ 	.byte	0x04, 0x11
        /*003e*/ 	.short	(.L_11 - .L_10)
	.align		4
.L_10:
        /*0040*/ 	.word	index@(_Z24compute_norms_vectorizedPKfPfii)
        /*0044*/ 	.word	0x00000000


	//----- nvinfo : EIATTR_MIN_STACK_SIZE
	.align		4
.L_11:
        /*0048*/ 	.byte	0x04, 0x12
        /*004a*/ 	.short	(.L_13 - .L_12)
	.align		4
.L_12:
        /*004c*/ 	.word	index@(_Z24compute_norms_vectorizedPKfPfii)
        /*0050*/ 	.word	0x00000000


	//----- nvinfo : EIATTR_MIN_STACK_SIZE
	.align		4
.L_13:
        /*0054*/ 	.byte	0x04, 0x12
        /*0056*/ 	.short	(.L_15 - .L_14)
	.align		4
.L_14:
        /*0058*/ 	.word	index@(_Z28batch_cosine_similarity_tf32PKfS0_PfS0_S0_iii)
        /*005c*/ 	.word	0x00000400
.L_15:


//--------------------- .nv.compat                --------------------------
	.section	.nv.compat,"",@"SHT_CUDA_COMPAT_INFO"
	.align	4
        /*0000*/ 	.byte	0x02, 0x09, 0x00, 0x00, 0x02, 0x02, 0x01, 0x00, 0x02, 0x05, 0x05, 0x00, 0x03, 0x07, 0x01, 0x01
        /*0010*/ 	.byte	0x02, 0x03, 0x00, 0x00, 0x02, 0x06, 0x01, 0x00, 0x04, 0x0b, 0x08, 0x00, 0x01, 0x00, 0x00, 0x00
        /*0020*/ 	.byte	0x00, 0x00, 0x00, 0x00


//--------------------- .nv.info._Z24compute_norms_vectorizedPKfPfii --------------------------
	.section	.nv.info._Z24compute_norms_vectorizedPKfPfii,"",@"SHT_CUDA_INFO"
	.sectionflags	@""
	.align	4


	//----- nvinfo : EIATTR_CUDA_API_VERSION
	.align		4
        /*0000*/ 	.byte	0x04, 0x37
        /*0002*/ 	.short	(.L_17 - .L_16)
.L_16:
        /*0004*/ 	.word	0x00000082


	//----- nvinfo : EIATTR_KPARAM_INFO
	.align		4
.L_17:
        /*0008*/ 	.byte	0x04, 0x17
        /*000a*/ 	.short	(.L_19 - .L_18)
.L_18:
        /*000c*/ 	.word	0x00000000
        /*0010*/ 	.short	0x0003
        /*0012*/ 	.short	0x0014
        /*0014*/ 	.byte	0x00, 0xf0, 0x11, 0x00


	//----- nvinfo : EIATTR_KPARAM_INFO
	.align		4
.L_19:
        /*0018*/ 	.byte	0x04, 0x17
        /*001a*/ 	.short	(.L_21 - .L_20)
.L_20:
        /*001c*/ 	.word	0x00000000
        /*0020*/ 	.short	0x0002
        /*0022*/ 	.short	0x0010
        /*0024*/ 	.byte	0x00, 0xf0, 0x11, 0x00


	//----- nvinfo : EIATTR_KPARAM_INFO
	.align		4
.L_21:
        /*0028*/ 	.byte	0x04, 0x17
        /*002a*/ 	.short	(.L_23 - .L_22)
.L_22:
        /*002c*/ 	.word	0x00000000
        /*0030*/ 	.short	0x0001
        /*0032*/ 	.short	0x0008
        /*0034*/ 	.byte	0x00, 0xf5, 0x21, 0x00


	//----- nvinfo : EIATTR_KPARAM_INFO
	.align		4
.L_23:
        /*0038*/ 	.byte	0x04, 0x17
        /*003a*/ 	.short	(.L_25 - .L_24)
.L_24:
        /*003c*/ 	.word	0x00000000
        /*0040*/ 	.short	0x0000
        /*0042*/ 	.short	0x0000
        /*0044*/ 	.byte	0x00, 0xf5, 0x21, 0x00


	//----- nvinfo : EIATTR_SPARSE_MMA_MASK
	.align		4
.L_25:
        /*0048*/ 	.byte	0x03, 0x50
        /*004a*/ 	.short	0x0000


	//----- nvinfo : EIATTR_MAXREG_COUNT
	.align		4
        /*004c*/ 	.byte	0x03, 0x1b
        /*004e*/ 	.short	0x00ff


	//----- nvinfo : EIATTR_NUM_BARRIERS
	.align		4
        /*0050*/ 	.byte	0x02, 0x4c
        /*0052*/ 	.byte	0x01
	.zero		1


	//----- nvinfo : EIATTR_MERCURY_ISA_VERSION
	.align		4
        /*0054*/ 	.byte	0x03, 0x5f
        /*0056*/ 	.short	0x0101


	//----- nvinfo : EIATTR_COOP_GROUP_MASK_REGIDS
	.align		4
        /*0058*/ 	.byte	0x04, 0x29
        /*005a*/ 	.short	(.L_27 - .L_26)


	//   ....[0]....
.L_26:
        /*005c*/ 	.word	0xffffffff


	//   ....[1]....
        /*0060*/ 	.word	0xffffffff


	//   ....[2]....
        /*0064*/ 	.word	0xffffffff


	//   ....[3]....
        /*0068*/ 	.word	0xffffffff


	//   ....[4]....
        /*006c*/ 	.word	0xffffffff


	//   ....[5]....
        /*0070*/ 	.word	0xffffffff


	//   ....[6]....
        /*0074*/ 	.word	0xffffffff


	//   ....[7]....
        /*0078*/ 	.word	0xffffffff


	//----- nvinfo : EIATTR_COOP_GROUP_INSTR_OFFSETS
	.align		4
.L_27:
        /*007c*/ 	.byte	0x04, 0x28
        /*007e*/ 	.short	(.L_29 - .L_28)


	//   ....[0]....
.L_28:
        /*0080*/ 	.word	0x000007e0


	//   ....[1]....
        /*0084*/ 	.word	0x00000840


	//   ....[2]....
        /*0088*/ 	.word	0x00000880


	//   ....[3]....
        /*008c*/ 	.word	0x000008a0


	//   ....[4]....
        /*0090*/ 	.word	0x000008c0


	//   ....[5]....
        /*0094*/ 	.word	0x00000990


	//   ....[6]....
        /*0098*/ 	.word	0x000009b0


	//   ....[7]....
        /*009c*/ 	.word	0x000009d0


	//----- nvinfo : EIATTR_VRC_CTA_INIT_COUNT
	.align		4
.L_29:
        /*00a0*/ 	.byte	0x02, 0x4a
	.zero		1
	.zero		1


	//----- nvinfo : EIATTR_EXIT_INSTR_OFFSETS
	.align		4
        /*00a4*/ 	.byte	0x04, 0x1c
        /*00a6*/ 	.short	(.L_31 - .L_30)


	//   ....[0]....
.L_30:
        /*00a8*/ 	.word	0x00000040


	//   ....[1]....
        /*00ac*/ 	.word	0x00000900


	//   ....[2]....
        /*00b0*/ 	.word	0x000009f0


	//   ....[3]....
        /*00b4*/ 	.word	0x00000b00


	//----- nvinfo : EIATTR_MAX_THREADS
	.align		4
.L_31:
        /*00b8*/ 	.byte	0x04, 0x05
        /*00ba*/ 	.short	(.L_33 - .L_32)
.L_32:
        /*00bc*/ 	.word	0x00000100
        /*00c0*/ 	.word	0x00000001
        /*00c4*/ 	.word	0x00000001


	//----- nvinfo : EIATTR_CRS_STACK_SIZE
	.align		4
.L_33:
        /*00c8*/ 	.byte	0x04, 0x1e
        /*00ca*/ 	.short	(.L_35 - .L_34)
.L_34:
        /*00cc*/ 	.word	0x00000000


	//----- nvinfo : EIATTR_CBANK_PARAM_SIZE
	.align		4
.L_35:
        /*00d0*/ 	.byte	0x03, 0x19
        /*00d2*/ 	.short	0x0018


	//----- nvinfo : EIATTR_PARAM_CBANK
	.align		4
        /*00d4*/ 	.byte	0x04, 0x0a
        /*00d6*/ 	.short	(.L_37 - .L_36)
	.align		4
.L_36:
        /*00d8*/ 	.word	index@(.nv.constant0._Z24compute_norms_vectorizedPKfPfii)
        /*00dc*/ 	.short	0x0380
        /*00de*/ 	.short	0x0018


	//----- nvinfo : EIATTR_SW_WAR
	.align		4
.L_37:
        /*00e0*/ 	.byte	0x04, 0x36
        /*00e2*/ 	.short	(.L_39 - .L_38)
.L_38:
        /*00e4*/ 	.word	0x00000008
.L_39:


//--------------------- .nv.info._Z28batch_cosine_similarity_tf32PKfS0_PfS0_S0_iii --------------------------
	.section	.nv.info._Z28batch_cosine_similarity_tf32PKfS0_PfS0_S0_iii,"",@"SHT_CUDA_INFO"
	.sectionflags	@""
	.align	4


	//----- nvinfo : EIATTR_CUDA_API_VERSION
	.align		4
        /*0000*/ 	.byte	0x04, 0x37
        /*0002*/ 	.short	(.L_41 - .L_40)
.L_40:
        /*0004*/ 	.word	0x00000082


	//----- nvinfo : EIATTR_KPARAM_INFO
	.align		4
.L_41:
        /*0008*/ 	.byte	0x04, 0x17
        /*000a*/ 	.short	(.L_43 - .L_42)
.L_42:
        /*000c*/ 	.word	0x00000000
        /*0010*/ 	.short	0x0007
        /*0012*/ 	.short	0x0030
        /*0014*/ 	.byte	0x00, 0xf0, 0x11, 0x00


	//----- nvinfo : EIATTR_KPARAM_INFO
	.align		4
.L_43:
        /*0018*/ 	.byte	0x04, 0x17
        /*001a*/ 	.short	(.L_45 - .L_44)
.L_44:
        /*001c*/ 	.word	0x00000000
        /*0020*/ 	.short	0x0006
        /*0022*/ 	.short	0x002c
        /*0024*/ 	.byte	0x00, 0xf0, 0x11, 0x00


	//----- nvinfo : EIATTR_KPARAM_INFO
	.align		4
.L_45:
        /*0028*/ 	.byte	0x04, 0x17
        /*002a*/ 	.short	(.L_47 - .L_46)
.L_46:
        /*002c*/ 	.word	0x00000000
        /*0030*/ 	.short	0x0005
        /*0032*/ 	.short	0x0028
        /*0034*/ 	.byte	0x00, 0xf0, 0x11, 0x00


	//----- nvinfo : EIATTR_KPARAM_INFO
	.align		4
.L_47:
        /*0038*/ 	.byte	0x04, 0x17
        /*003a*/ 	.short	(.L_49 - .L_48)
.L_48:
        /*003c*/ 	.word	0x00000000
        /*0040*/ 	.short	0x0004
        /*0042*/ 	.short	0x0020
        /*0044*/ 	.byte	0x00, 0xf5, 0x21, 0x00


	//----- nvinfo : EIATTR_KPARAM_INFO
	.align		4
.L_49:
        /*0048*/ 	.byte	0x04, 0x17
        /*004a*/ 	.short	(.L_51 - .L_50)
.L_50:
        /*004c*/ 	.word	0x00000000
        /*0050*/ 	.short	0x0003
        /*0052*/ 	.short	0x0018
        /*0054*/ 	.byte	0x00, 0xf5, 0x21, 0x00


	//----- nvinfo : EIATTR_KPARAM_INFO
	.align		4
.L_51:
        /*0058*/ 	.byte	0x04, 0x17
        /*005a*/ 	.short	(.L_53 - .L_52)
.L_52:
        /*005c*/ 	.word	0x00000000
        /*0060*/ 	.short	0x0002
        /*0062*/ 	.short	0x0010
        /*0064*/ 	.byte	0x00, 0xf5, 0x21, 0x00


	//----- nvinfo : EIATTR_KPARAM_INFO
	.align		4
.L_53:
        /*0068*/ 	.byte	0x04, 0x17
        /*006a*/ 	.short	(.L_55 - .L_54)
.L_54:
        /*006c*/ 	.word	0x00000000
        /*0070*/ 	.short	0x0001
        /*0072*/ 	.short	0x0008
        /*0074*/ 	.byte	0x00, 0xf5, 0x21, 0x00


	//----- nvinfo : EIATTR_KPARAM_INFO
	.align		4
.L_55:
        /*0078*/ 	.byte	0x04, 0x17
        /*007a*/ 	.short	(.L_57 - .L_56)
.L_56:
        /*007c*/ 	.word	0x00000000
        /*0080*/ 	.short	0x0000
        /*0082*/ 	.short	0x0000
        /*0084*/ 	.byte	0x00, 0xf5, 0x21, 0x00


	//----- nvinfo : EIATTR_SPARSE_MMA_MASK
	.align		4
.L_57:
        /*0088*/ 	.byte	0x03, 0x50
        /*008a*/ 	.short	0x0000


	//----- nvinfo : EIATTR_WMMA_USED
	.align		4
        /*008c*/ 	.byte	0x01, 0x2b
	.zero		2


	//----- nvinfo : EIATTR_MAXREG_COUNT
	.align		4
        /*0090*/ 	.byte	0x03, 0x1b
        /*0092*/ 	.short	0x0040


	//----- nvinfo : EIATTR_NUM_BARRIERS
	.align		4
        /*0094*/ 	.byte	0x02, 0x4c
        /*0096*/ 	.byte	0x01
	.zero		1


	//----- nvinfo : EIATTR_MERCURY_ISA_VERSION
	.align		4
        /*0098*/ 	.byte	0x03, 0x5f
        /*009a*/ 	.short	0x0101


	//----- nvinfo : EIATTR_VRC_CTA_INIT_COUNT
	.align		4
        /*009c*/ 	.byte	0x02, 0x4a
	.zero		1
	.zero		1


	//----- nvinfo : EIATTR_EXIT_INSTR_OFFSETS
	.align		4
        /*00a0*/ 	.byte	0x04, 0x1c
        /*00a2*/ 	.short	(.L_59 - .L_58)


	//   ....[0]....
.L_58:
        /*00a4*/ 	.word	0x000000c0


	//   ....[1]....
        /*00a8*/ 	.word	0x00000d30


	//   ....[2]....
        /*00ac*/ 	.word	0x00019390


	//   ....[3]....
        /*00b0*/ 	.word	0x000194e0


	//----- nvinfo : EIATTR_MAX_THREADS
	.align		4
.L_59:
        /*00b4*/ 	.byte	0x04, 0x05
        /*00b6*/ 	.short	(.L_61 - .L_60)
.L_60:
        /*00b8*/ 	.word	0x00000100
        /*00bc*/ 	.word	0x00000001
        /*00c0*/ 	.word	0x00000001


	//----- nvinfo : EIATTR_CRS_STACK_SIZE
	.align		4
.L_61:
        /*00c4*/ 	.byte	0x04, 0x1e
        /*00c6*/ 	.short	(.L_63 - .L_62)
.L_62:
        /*00c8*/ 	.word	0x00000000


	//----- nvinfo : EIATTR_CBANK_PARAM_SIZE
	.align		4
.L_63:
        /*00cc*/ 	.byte	0x03, 0x19
        /*00ce*/ 	.short	0x0034


	//----- nvinfo : EIATTR_PARAM_CBANK
	.align		4
        /*00d0*/ 	.byte	0x04, 0x0a
        /*00d2*/ 	.short	(.L_65 - .L_64)
	.align		4
.L_64:
        /*00d4*/ 	.word	index@(.nv.constant0._Z28batch_cosine_similarity_tf32PKfS0_PfS0_S0_iii)
        /*00d8*/ 	.short	0x0380
        /*00da*/ 	.short	0x0034


	//----- nvinfo : EIATTR_SW_WAR
	.align		4
.L_65:
        /*00dc*/ 	.byte	0x04, 0x36
        /*00de*/ 	.short	(.L_67 - .L_66)
.L_66:
        /*00e0*/ 	.word	0x00000008
.L_67:


//--------------------- .nv.callgraph             --------------------------
	.section	.nv.callgraph,"",@"SHT_CUDA_CALLGRAPH"
	.align	4
	.sectionentsize	8
	.align		4
        /*0000*/ 	.word	0x00000000
	.align		4
        /*0004*/ 	.word	0xffffffff
	.align		4
        /*0008*/ 	.word	0x00000000
	.align		4
        /*000c*/ 	.word	0xfffffffe
	.align		4
        /*0010*/ 	.word	0x00000000
	.align		4
        /*0014*/ 	.word	0xfffffffd
	.align		4
        /*0018*/ 	.word	0x00000000
	.align		4
        /*001c*/ 	.word	0xfffffffc


//--------------------- .text._Z24compute_norms_vectorizedPKfPfii --------------------------
	.section	.text._Z24compute_norms_vectorizedPKfPfii,"ax",@progbits
	.align	128
        .global         _Z24compute_norms_vectorizedPKfPfii
        .type           _Z24compute_norms_vectorizedPKfPfii,@function
        .size           _Z24compute_norms_vectorizedPKfPfii,(.L_x_802 - _Z24compute_norms_vectorizedPKfPfii)
        .other          _Z24compute_norms_vectorizedPKfPfii,@"STO_CUDA_ENTRY STV_DEFAULT"
_Z24compute_norms_vectorizedPKfPfii:
.text._Z24compute_norms_vectorizedPKfPfii:
[----:B------:R-:W-:Y:S01]  /*0000*/  LDC R1, c[0x0][0x37c] ;  /* 0x0000df00ff017b82 */ /* 0x000fe20000000800 */
[----:B------:R-:W0:Y:S01]  /*0010*/  S2R R25, SR_CTAID.X ;  /* 0x0000000000197919 */ /* 0x000e220000002500 */
[----:B------:R-:W0:Y:S02]  /*0020*/  LDCU UR4, c[0x0][0x390] ;  /* 0x00007200ff0477ac */ /* 0x000e240008000800 */
[----:B0-----:R-:W-:-:S13]  /*0030*/  ISETP.GE.AND P0, PT, R25, UR4, PT ;  /* 0x0000000419007c0c */ /* 0x001fda000bf06270 */
[----:B------:R-:W-:Y:S05]  /*0040*/  @P0 EXIT ;  /* 0x000000000000094d */ /* 0x000fea0003800000 */
[----:B------:R-:W0:Y:S01]  /*0050*/  LDC R24, c[0x0][0x394] ;  /* 0x0000e500ff187b82 */ /* 0x000e220000000800 */
[----:B------:R-:W1:Y:S01]  /*0060*/  S2R R20, SR_TID.X ;  /* 0x0000000000147919 */ /* 0x000e620000002100 */
[----:B------:R-:W2:Y:S01]  /*0070*/  LDCU.64 UR6, c[0x0][0x380] ;  /* 0x00007000ff0677ac */ /* 0x000ea20008000a00 */
[----:B------:R-:W-:Y:S01]  /*0080*/  BSSY.RECONVERGENT B0, `(.L_x_0) ;  /* 0x0000069000007945 */ /* 0x000fe20003800200 */
[----:B------:R-:W-:Y:S01]  /*0090*/  HFMA2 R2, -RZ, RZ, 0, 0 ;  /* 0x00000000ff027431 */ /* 0x000fe200000001ff */
[----:B------:R-:W3:Y:S01]  /*00a0*/  LDCU.64 UR4, c[0x0][0x358] ;  /* 0x00006b00ff0477ac */ /* 0x000ee20008000a00 */
[----:B0-----:R-:W-:Y:S01]  /*00b0*/  SHF.R.S32.HI R3, RZ, 0x1f, R24 ;  /* 0x0000001fff037819 */ /* 0x001fe20000011418 */
[----:B------:R-:W-:-:S03]  /*00c0*/  IMAD R4, R25, R24, RZ ;  /* 0x0000001819047224 */ /* 0x000fc600078e02ff */
[----:B------:R-:W-:Y:S01]  /*00d0*/  LEA.HI R3, R3, R24, RZ, 0x2 ;  /* 0x0000001803037211 */ /* 0x000fe200078f10ff */
[----:B------:R-:W-:-:S03]  /*00e0*/  IMAD.WIDE R4, R4, 0x4, RZ ;  /* 0x0000000404047825 */ /* 0x000fc600078e02ff */
[----:B------:R-:W-:Y:S02]  /*00f0*/  SHF.R.S32.HI R21, RZ, 0x2, R3 ;  /* 0x00000002ff157819 */ /* 0x000fe40000011403 */
[----:B--2---:R-:W-:Y:S02]  /*0100*/  IADD3 R22, P1, PT, R4, UR6, RZ ;  /* 0x0000000604167c10 */ /* 0x004fe4000ff3e0ff */
[----:B-1----:R-:W-:Y:S02]  /*0110*/  ISETP.GE.AND P0, PT, R20, R21, PT ;  /* 0x000000151400720c */ /* 0x002fe40003f06270 */
[----:B------:R-:W-:-:S11]  /*0120*/  IADD3.X R23, PT, PT, R5, UR7, RZ, P1, !PT ;  /* 0x0000000705177c10 */ /* 0x000fd60008ffe4ff */
[----:B---3--:R-:W-:Y:S05]  /*0130*/  @P0 BRA `(.L_x_1) ;  /* 0x0000000400740947 */ /* 0x008fea0003800000 */
[----:B------:R-:W0:Y:S01]  /*0140*/  LDC R3, c[0x0][0x360] ;  /* 0x0000d800ff037b82 */ /* 0x000e220000000800 */
[----:B------:R-:W-:Y:S01]  /*0150*/  BSSY.RECONVERGENT B1, `(.L_x_2) ;  /* 0x0000034000017945 */ /* 0x000fe20003800200 */
[----:B0-----:R-:W0:Y:S01]  /*0160*/  I2F.U32.RP R8, R3 ;  /* 0x0000000300087306 */ /* 0x001e220000209000 */
[----:B------:R-:W-:Y:S01]  /*0170*/  IMAD.IADD R0, R20, 0x1, R3 ;  /* 0x0000000114007824 */ /* 0x000fe200078e0203 */
[----:B------:R-:W-:-:S04]  /*0180*/  ISETP.NE.U32.AND P2, PT, R3, RZ, PT ;  /* 0x000000ff0300720c */ /* 0x000fc80003f45070 */
[----:B------:R-:W-:Y:S02]  /*0190*/  ISETP.GE.U32.AND P0, PT, R0, R21, PT ;  /* 0x000000150000720c */ /* 0x000fe40003f06070 */
[----:B------:R-:W-:Y:S01]  /*01a0*/  VIMNMX.U32 R9, PT, PT, R21, R0, !PT ;  /* 0x0000000015097248 */ /* 0x000fe20007fe0000 */
[----:B0-----:R-:W0:Y:S02]  /*01b0*/  MUFU.RCP R8, R8 ;  /* 0x0000000800087308 */ /* 0x001e240000001000 */
[----:B0-----:R-:W-:-:S06]  /*01c0*/  IADD3 R6, PT, PT, R8, 0xffffffe, RZ ;  /* 0x0ffffffe08067810 */ /* 0x001fcc0007ffe0ff */
[----:B------:R0:W1:Y:S02]  /*01d0*/  F2I.FTZ.U32.TRUNC.NTZ R7, R6 ;  /* 0x0000000600077305 */ /* 0x000064000021f000 */
[----:B0-----:R-:W-:Y:S02]  /*01e0*/  MOV R6, RZ ;  /* 0x000000ff00067202 */ /* 0x001fe40000000f00 */
[----:B-1----:R-:W-:-:S05]  /*01f0*/  IADD3 R2, PT, PT, RZ, -R7, RZ ;  /* 0x80000007ff027210 */ /* 0x002fca0007ffe0ff */
[----:B------:R-:W-:Y:S01]  /*0200*/  IMAD R11, R2, R3, RZ ;  /* 0x00000003020b7224 */ /* 0x000fe200078e02ff */
[----:B------:R-:W-:-:S03]  /*0210*/  SEL R2, RZ, 0x1, P0 ;  /* 0x00000001ff027807 */ /* 0x000fc60000000000 */
[----:B------:R-:W-:Y:S01]  /*0220*/  IMAD.HI.U32 R7, R7, R11, R6 ;  /* 0x0000000b07077227 */ /* 0x000fe200078e0006 */
[----:B------:R-:W-:-:S05]  /*0230*/  IADD3 R0, PT, PT, R9, -R0, -R2 ;  /* 0x8000000009007210 */ /* 0x000fca0007ffe802 */
[----:B------:R-:W-:-:S05]  /*0240*/  IMAD.HI.U32 R7, R7, R0, RZ ;  /* 0x0000000007077227 */ /* 0x000fca00078e00ff */
[----:B------:R-:W-:-:S05]  /*0250*/  IADD3 R6, PT, PT, -R7, RZ, RZ ;  /* 0x000000ff07067210 */ /* 0x000fca0007ffe1ff */
[----:B------:R-:W-:-:S05]  /*0260*/  IMAD R0, R3, R6, R0 ;  /* 0x0000000603007224 */ /* 0x000fca00078e0200 */
[----:B------:R-:W-:-:S13]  /*0270*/  ISETP.GE.U32.AND P0, PT, R0, R3, PT ;  /* 0x000000030000720c */ /* 0x000fda0003f06070 */
[----:B------:R-:W-:Y:S01]  /*0280*/  @P0 IADD3 R0, PT, PT, R0, -R3, RZ ;  /* 0x8000000300000210 */ /* 0x000fe20007ffe0ff */
[----:B------:R-:W-:-:S03]  /*0290*/  @P0 VIADD R7, R7, 0x1 ;  /* 0x0000000107070836 */ /* 0x000fc60000000000 */
[----:B------:R-:W-:-:S13]  /*02a0*/  ISETP.GE.U32.AND P1, PT, R0, R3, PT ;  /* 0x000000030000720c */ /* 0x000fda0003f26070 */
[----:B------:R-:W-:Y:S02]  /*02b0*/  @P1 IADD3 R7, PT, PT, R7, 0x1, RZ ;  /* 0x0000000107071810 */ /* 0x000fe40007ffe0ff */
[----:B------:R-:W-:-:S04]  /*02c0*/  @!P2 LOP3.LUT R7, RZ, R3, RZ, 0x33, !PT ;  /* 0x00000003ff07a212 */ /* 0x000fc800078e33ff */
[----:B------:R-:W-:Y:S02]  /*02d0*/  IADD3 R7, PT, PT, R2, R7, RZ ;  /* 0x0000000702077210 */ /* 0x000fe40007ffe0ff */
[----:B------:R-:W-:Y:S02]  /*02e0*/  MOV R2, RZ ;  /* 0x000000ff00027202 */ /* 0x000fe40000000f00 */
[C---:B------:R-:W-:Y:S02]  /*02f0*/  LOP3.LUT R0, R7.reuse, 0x3, RZ, 0xc0, !PT ;  /* 0x0000000307007812 */ /* 0x040fe400078ec0ff */
[----:B------:R-:W-:Y:S02]  /*0300*/  ISETP.GE.U32.AND P0, PT, R7, 0x3, PT ;  /* 0x000000030700780c */ /* 0x000fe40003f06070 */
[----:B------:R-:W-:Y:S01]  /*0310*/  ISETP.NE.AND P1, PT, R0, 0x3, PT ;  /* 0x000000030000780c */ /* 0x000fe20003f25270 */
[----:B------:R-:W-:-:S12]  /*0320*/  IMAD.MOV.U32 R0, RZ, RZ, R20 ;  /* 0x000000ffff007224 */ /* 0x000fd800078e0014 */
[----:B------:R-:W-:Y:S05]  /*0330*/  @!P1 BRA `(.L_x_3) ;  /* 0x0000000000549947 */ /* 0x000fea0003800000 */
[----:B------:R-:W-:Y:S01]  /*0340*/  IMAD.WIDE.U32 R4, R20, 0x10, R4 ;  /* 0x0000001014047825 */ /* 0x000fe200078e0004 */
[----:B------:R-:W-:Y:S02]  /*0350*/  IADD3 R7, PT, PT, R7, 0x1, RZ ;  /* 0x0000000107077810 */ /* 0x000fe40007ffe0ff */
[----:B------:R-:W-:Y:S02]  /*0360*/  MOV R2, RZ ;  /* 0x000000ff00027202 */ /* 0x000fe40000000f00 */
[----:B------:R-:W-:Y:S02]  /*0370*/  LOP3.LUT R7, R7, 0x3, RZ, 0xc0, !PT ;  /* 0x0000000307077812 */ /* 0x000fe400078ec0ff */
[----:B------:R-:W-:Y:S02]  /*0380*/  IADD3 R4, P1, PT, R4, UR6, RZ ;  /* 0x0000000604047c10 */ /* 0x000fe4000ff3e0ff */
[----:B------:R-:W-:Y:S01]  /*0390*/  MOV R0, R20 ;  /* 0x0000001400007202 */ /* 0x000fe20000000f00 */
[----:B------:R-:W-:Y:S01]  /*03a0*/  IMAD.MOV R10, RZ, RZ, -R7 ;  /* 0x000000ffff0a7224 */ /* 0x000fe200078e0a07 */
[----:B------:R-:W-:-:S09]  /*03b0*/  IADD3.X R5, PT, PT, R5, UR7, RZ, P1, !PT ;  /* 0x0000000705057c10 */ /* 0x000fd20008ffe4ff */
.L_x_4:
[----:B------:R-:W-:Y:S02]  /*03c0*/  MOV R8, R4 ;  /* 0x0000000400087202 */ /* 0x000fe40000000f00 */
[----:B------:R-:W-:-:S05]  /*03d0*/  MOV R9, R5 ;  /* 0x0000000500097202 */ /* 0x000fca0000000f00 */
[----:B------:R-:W2:Y:S01]  /*03e0*/  LDG.E.128.CONSTANT R4, desc[UR4][R8.64] ;  /* 0x0000000408047981 */ /* 0x000ea2000c1e9d00 */
[----:B------:R-:W-:Y:S01]  /*03f0*/  IADD3 R10, PT, PT, R10, 0x1, RZ ;  /* 0x000000010a0a7810 */ /* 0x000fe20007ffe0ff */
[----:B------:R-:W-:-:S03]  /*0400*/  IMAD.IADD R0, R3, 0x1, R0 ;  /* 0x0000000103007824 */ /* 0x000fc600078e0200 */
[----:B------:R-:W-:Y:S01]  /*0410*/  ISETP.NE.AND P1, PT, R10, RZ, PT ;  /* 0x000000ff0a00720c */ /* 0x000fe20003f25270 */
[----:B--2---:R-:W-:-:S04]  /*0420*/  FMUL R5, R5, R5 ;  /* 0x0000000505057220 */ /* 0x004fc80000400000 */
[----:B------:R-:W-:-:S04]  /*0430*/  FFMA R5, R4, R4, R5 ;  /* 0x0000000404057223 */ /* 0x000fc80000000005 */
[----:B------:R-:W-:Y:S01]  /*0440*/  FFMA R6, R6, R6, R5 ;  /* 0x0000000606067223 */ /* 0x000fe20000000005 */
[----:B------:R-:W-:-:S04]  /*0450*/  IMAD.WIDE.U32 R4, R3, 0x10, R8 ;  /* 0x0000001003047825 */ /* 0x000fc800078e0008 */
[----:B------:R-:W-:-:S04]  /*0460*/  FFMA R7, R7, R7, R6 ;  /* 0x0000000707077223 */ /* 0x000fc80000000006 */
[----:B------:R-:W-:Y:S01]  /*0470*/  FADD R2, R7, R2 ;  /* 0x0000000207027221 */ /* 0x000fe20000000000 */
[----:B------:R-:W-:Y:S06]  /*0480*/  @P1 BRA `(.L_x_4) ;  /* 0xfffffffc00cc1947 */ /* 0x000fec000383ffff */
.L_x_3:
[----:B------:R-:W-:Y:S05]  /*0490*/  BSYNC.RECONVERGENT B1 ;  /* 0x0000000000017941 */ /* 0x000fea0003800200 */
.L_x_2:
[----:B------:R-:W-:Y:S05]  /*04a0*/  @!P0 BRA `(.L_x_1) ;  /* 0x0000000000988947 */ /* 0x000fea0003800000 */
[C---:B------:R-:W-:Y:S01]  /*04b0*/  LEA R26, R3.reuse, R0, 0x1 ;  /* 0x00000000031a7211 */ /* 0x040fe200078e08ff */
[----:B------:R-:W-:Y:S01]  /*04c0*/  IMAD R27, R3, 0x3, R0 ;  /* 0x00000003031b7824 */ /* 0x000fe200078e0200 */
[----:B------:R-:W-:-:S07]  /*04d0*/  IADD3 R28, PT, PT, R0, R3, RZ ;  /* 0x00000003001c7210 */ /* 0x000fce0007ffe0ff */
.L_x_5:
[----:B------:R-:W-:-:S06]  /*04e0*/  IMAD.WIDE.U32 R4, R0, 0x10, R22 ;  /* 0x0000001000047825 */ /* 0x000fcc00078e0016 */
[----:B------:R-:W2:Y:S01]  /*04f0*/  LDG.E.128.CONSTANT R4, desc[UR4][R4.64] ;  /* 0x0000000404047981 */ /* 0x000ea2000c1e9d00 */
[----:B------:R-:W-:-:S04]  /*0500*/  IMAD.WIDE.U32 R8, R28, 0x10, R22 ;  /* 0x000000101c087825 */ /* 0x000fc800078e0016 */
[--C-:B------:R-:W-:Y:S02]  /*0510*/  IMAD.WIDE.U32 R12, R26, 0x10, R22.reuse ;  /* 0x000000101a0c7825 */ /* 0x100fe400078e0016 */
[----:B------:R-:W3:Y:S02]  /*0520*/  LDG.E.128.CONSTANT R8, desc[UR4][R8.64] ;  /* 0x0000000408087981 */ /* 0x000ee4000c1e9d00 */
[----:B------:R-:W-:Y:S02]  /*0530*/  IMAD.WIDE.U32 R16, R27, 0x10, R22 ;  /* 0x000000101b107825 */ /* 0x000fe400078e0016 */
[----:B------:R-:W4:Y:S04]  /*0540*/  LDG.E.128.CONSTANT R12, desc[UR4][R12.64] ;  /* 0x000000040c0c7981 */ /* 0x000f28000c1e9d00 */
[----:B------:R-:W5:Y:S01]  /*0550*/  LDG.E.128.CONSTANT R16, desc[UR4][R16.64] ;  /* 0x0000000410107981 */ /* 0x000f62000c1e9d00 */
[C---:B------:R-:W-:Y:S01]  /*0560*/  IADD3 R0, PT, PT, R3.reuse, R0, R3 ;  /* 0x0000000003007210 */ /* 0x040fe20007ffe003 */
[C---:B------:R-:W-:Y:S01]  /*0570*/  IMAD R26, R3.reuse, 0x4, R26 ;  /* 0x00000004031a7824 */ /* 0x040fe200078e021a */
[----:B------:R-:W-:-:S02]  /*0580*/  LEA R28, R3, R28, 0x2 ;  /* 0x0000001c031c7211 */ /* 0x000fc400078e10ff */
[C---:B------:R-:W-:Y:S02]  /*0590*/  IADD3 R0, PT, PT, R3.reuse, R0, R3 ;  /* 0x0000000003007210 */ /* 0x040fe40007ffe003 */
[----:B------:R-:W-:Y:S02]  /*05a0*/  LEA R27, R3, R27, 0x2 ;  /* 0x0000001b031b7211 */ /* 0x000fe400078e10ff */
[----:B------:R-:W-:Y:S01]  /*05b0*/  ISETP.GE.AND P0, PT, R0, R21, PT ;  /* 0x000000150000720c */ /* 0x000fe20003f06270 */
[----:B--2---:R-:W-:-:S04]  /*05c0*/  FMUL R29, R5, R5 ;  /* 0x00000005051d7220 */ /* 0x004fc80000400000 */
[----:B------:R-:W-:-:S04]  /*05d0*/  FFMA R29, R4, R4, R29 ;  /* 0x00000004041d7223 */ /* 0x000fc8000000001d */
[----:B------:R-:W-:Y:S01]  /*05e0*/  FFMA R6, R6, R6, R29 ;  /* 0x0000000606067223 */ /* 0x000fe2000000001d */
[----:B---3--:R-:W-:Y:S01]  /*05f0*/  FMUL R29, R9, R9 ;  /* 0x00000009091d7220 */ /* 0x008fe20000400000 */
[----:B----4-:R-:W-:Y:S02]  /*0600*/  FMUL R5, R13, R13 ;  /* 0x0000000d0d057220 */ /* 0x010fe40000400000 */
[----:B------:R-:W-:Y:S01]  /*0610*/  FFMA R7, R7, R7, R6 ;  /* 0x0000000707077223 */ /* 0x000fe20000000006 */
[----:B------:R-:W-:Y:S01]  /*0620*/  FFMA R29, R8, R8, R29 ;  /* 0x00000008081d7223 */ /* 0x000fe2000000001d */
[----:B-----5:R-:W-:Y:S01]  /*0630*/  FMUL R9, R17, R17 ;  /* 0x0000001111097220 */ /* 0x020fe20000400000 */
[----:B------:R-:W-:Y:S02]  /*0640*/  FFMA R5, R12, R12, R5 ;  /* 0x0000000c0c057223 */ /* 0x000fe40000000005 */
[----:B------:R-:W-:Y:S01]  /*0650*/  FFMA R10, R10, R10, R29 ;  /* 0x0000000a0a0a7223 */ /* 0x000fe2000000001d */
[----:B------:R-:W-:Y:S01]  /*0660*/  FADD R7, R7, R2 ;  /* 0x0000000207077221 */ /* 0x000fe20000000000 */
[----:B------:R-:W-:Y:S01]  /*0670*/  FFMA R9, R16, R16, R9 ;  /* 0x0000001010097223 */ /* 0x000fe20000000009 */
[----:B------:R-:W-:Y:S01]  /*0680*/  FFMA R14, R14, R14, R5 ;  /* 0x0000000e0e0e7223 */ /* 0x000fe20000000005 */
[----:B------:R-:W-:-:S02]  /*0690*/  FFMA R10, R11, R11, R10 ;  /* 0x0000000b0b0a7223 */ /* 0x000fc4000000000a */
[----:B------:R-:W-:Y:S01]  /*06a0*/  FFMA R18, R18, R18, R9 ;  /* 0x0000001212127223 */ /* 0x000fe20000000009 */
[----:B------:R-:W-:Y:S01]  /*06b0*/  FFMA R14, R15, R15, R14 ;  /* 0x0000000f0f0e7223 */ /* 0x000fe2000000000e */
[----:B------:R-:W-:Y:S02]  /*06c0*/  FADD R7, R7, R10 ;  /* 0x0000000a07077221 */ /* 0x000fe40000000000 */
[----:B------:R-:W-:Y:S02]  /*06d0*/  FFMA R18, R19, R19, R18 ;  /* 0x0000001313127223 */ /* 0x000fe40000000012 */
[----:B------:R-:W-:-:S04]  /*06e0*/  FADD R7, R7, R14 ;  /* 0x0000000e07077221 */ /* 0x000fc80000000000 */
[----:B------:R-:W-:Y:S01]  /*06f0*/  FADD R2, R7, R18 ;  /* 0x0000001207027221 */ /* 0x000fe20000000000 */
[----:B------:R-:W-:Y:S06]  /*0700*/  @!P0 BRA `(.L_x_5) ;  /* 0xfffffffc00748947 */ /* 0x000fec000383ffff */
.L_x_1:
[----:B------:R-:W-:Y:S05]  /*0710*/  BSYNC.RECONVERGENT B0 ;  /* 0x0000000000007941 */ /* 0x000fea0003800200 */
.L_x_0:
[----:B------:R-:W-:Y:S01]  /*0720*/  LEA R21, R21, R20, 0x2 ;  /* 0x0000001415157211 */ /* 0x000fe200078e10ff */
[----:B------:R-:W-:Y:S03]  /*0730*/  BSSY.RECONVERGENT B0, `(.L_x_6) ;  /* 0x000000a000007945 */ /* 0x000fe60003800200 */
[----:B------:R-:W-:-:S13]  /*0740*/  ISETP.GE.AND P0, PT, R21, R24, PT ;  /* 0x000000181500720c */ /* 0x000fda0003f06270 */
[----:B------:R-:W-:Y:S05]  /*0750*/  @P0 BRA `(.L_x_7) ;  /* 0x00000000001c0947 */ /* 0x000fea0003800000 */
[----:B------:R-:W0:Y:S02]  /*0760*/  LDC R0, c[0x0][0x360] ;  /* 0x0000d800ff007b82 */ /* 0x000e240000000800 */
.L_x_8:
[----:B------:R-:W-:-:S06]  /*0770*/  IMAD.WIDE R4, R21, 0x4, R22 ;  /* 0x0000000415047825 */ /* 0x000fcc00078e0216 */
[----:B------:R-:W2:Y:S01]  /*0780*/  LDG.E.CONSTANT R5, desc[UR4][R4.64] ;  /* 0x0000000404057981 */ /* 0x000ea2000c1e9900 */
[----:B0-----:R-:W-:-:S04]  /*0790*/  IADD3 R21, PT, PT, R0, R21, RZ ;  /* 0x0000001500157210 */ /* 0x001fc80007ffe0ff */
[----:B------:R-:W-:Y:S01]  /*07a0*/  ISETP.GE.AND P0, PT, R21, R24, PT ;  /* 0x000000181500720c */ /* 0x000fe20003f06270 */
[----:B--2---:R-:W-:-:S12]  /*07b0*/  FFMA R2, R5, R5, R2 ;  /* 0x0000000505027223 */ /* 0x004fd80000000002 */
[----:B------:R-:W-:Y:S05]  /*07c0*/  @!P0 BRA `(.L_x_8) ;  /* 0xfffffffc00e88947 */ /* 0x000fea000383ffff */
.L_x_7:
[----:B------:R-:W-:Y:S05]  /*07d0*/  BSYNC.RECONVERGENT B0 ;  /* 0x0000000000007941 */ /* 0x000fea0003800200 */
.L_x_6:
[----:B------:R-:W0:Y:S01]  /*07e0*/  SHFL.DOWN PT, R3, R2, 0x10, 0x1f ;  /* 0x0a001f0002037f89 */ /* 0x000e2200000e0000 */
[C---:B------:R-:W-:Y:S02]  /*07f0*/  LOP3.LUT P0, R6, R20.reuse, 0x1f, RZ, 0xc0, !PT ;  /* 0x0000001f14067812 */ /* 0x040fe4000780c0ff */
[----:B------:R-:W-:-:S11]  /*0800*/  ISETP.GT.U32.AND P1, PT, R20, 0x1f, PT ;  /* 0x0000001f1400780c */ /* 0x000fd60003f24070 */
[----:B------:R-:W1:Y:S01]  /*0810*/  @!P0 S2R R9, SR_CgaCtaId ;  /* 0x0000000000098919 */ /* 0x000e620000008800 */
[----:B0-----:R-:W-:Y:S01]  /*0820*/  FADD R3, R3, R2 ;  /* 0x0000000203037221 */ /* 0x001fe20000000000 */
[----:B------:R-:W-:-:S04]  /*0830*/  @!P0 MOV R2, 0x400 ;  /* 0x0000040000028802 */ /* 0x000fc80000000f00 */
[----:B------:R-:W0:Y:S01]  /*0840*/  SHFL.DOWN PT, R0, R3, 0x8, 0x1f ;  /* 0x09001f0003007f89 */ /* 0x000e2200000e0000 */
[----:B-1----:R-:W-:-:S04]  /*0850*/  @!P0 LEA R9, R9, R2, 0x18 ;  /* 0x0000000209098211 */ /* 0x002fc800078ec0ff */
[----:B------:R-:W-:Y:S01]  /*0860*/  @!P0 LEA.HI R9, R20, R9, RZ, 0x1d ;  /* 0x0000000914098211 */ /* 0x000fe200078fe8ff */
[----:B0-----:R-:W-:-:S05]  /*0870*/  FADD R0, R3, R0 ;  /* 0x0000000003007221 */ /* 0x001fca0000000000 */
[----:B------:R-:W0:Y:S02]  /*0880*/  SHFL.DOWN PT, R5, R0, 0x4, 0x1f ;  /* 0x08801f0000057f89 */ /* 0x000e2400000e0000 */
[----:B0-----:R-:W-:-:S05]  /*0890*/  FADD R5, R0, R5 ;  /* 0x0000000500057221 */ /* 0x001fca0000000000 */
[----:B------:R-:W0:Y:S02]  /*08a0*/  SHFL.DOWN PT, R4, R5, 0x2, 0x1f ;  /* 0x08401f0005047f89 */ /* 0x000e2400000e0000 */
[----:B0-----:R-:W-:-:S05]  /*08b0*/  FADD R4, R5, R4 ;  /* 0x0000000405047221 */ /* 0x001fca0000000000 */
[----:B------:R-:W0:Y:S02]  /*08c0*/  SHFL.DOWN PT, R7, R4, 0x1, 0x1f ;  /* 0x08201f0004077f89 */ /* 0x000e2400000e0000 */
[----:B0-----:R-:W-:-:S05]  /*08d0*/  FADD R0, R4, R7 ;  /* 0x0000000704007221 */ /* 0x001fca0000000000 */
[----:B------:R0:W-:Y:S01]  /*08e0*/  @!P0 STS [R9], R0 ;  /* 0x0000000009008388 */ /* 0x0001e20000000800 */
[----:B------:R-:W-:Y:S06]  /*08f0*/  BAR.SYNC.DEFER_BLOCKING 0x0 ;  /* 0x0000000000007b1d */ /* 0x000fec0000010000 */
[----:B------:R-:W-:Y:S05]  /*0900*/  @P1 EXIT ;  /* 0x000000000000194d */ /* 0x000fea0003800000 */
[----:B------:R-:W-:-:S13]  /*0910*/  ISETP.GT.U32.AND P0, PT, R6, 0x7, PT ;  /* 0x000000070600780c */ /* 0x000fda0003f04070 */
[----:B------:R-:W1:Y:S01]  /*0920*/  @!P0 S2R R3, SR_CgaCtaId ;  /* 0x0000000000038919 */ /* 0x000e620000008800 */
[----:B0-----:R-:W-:-:S04]  /*0930*/  @!P0 MOV R0, 0x400 ;  /* 0x0000040000008802 */ /* 0x001fc80000000f00 */
[----:B-1----:R-:W-:Y:S01]  /*0940*/  @!P0 LEA R3, R3, R0, 0x18 ;  /* 0x0000000003038211 */ /* 0x002fe200078ec0ff */
[----:B------:R-:W-:-:S03]  /*0950*/  IMAD.MOV.U32 R0, RZ, RZ, RZ ;  /* 0x000000ffff007224 */ /* 0x000fc600078e00ff */
[----:B------:R-:W-:-:S05]  /*0960*/  @!P0 LEA R2, R6, R3, 0x2 ;  /* 0x0000000306028211 */ /* 0x000fca00078e10ff */
[----:B------:R-:W0:Y:S01]  /*0970*/  @!P0 LDS R0, [R2] ;  /* 0x0000000002008984 */ /* 0x000e220000000800 */
[----:B------:R-:W-:-:S03]  /*0980*/  ISETP.NE.AND P0, PT, R6, RZ, PT ;  /* 0x000000ff0600720c */ /* 0x000fc60003f05270 */
[----:B0-----:R-:W0:Y:S02]  /*0990*/  SHFL.DOWN PT, R3, R0, 0x4, 0x1f ;  /* 0x08801f0000037f89 */ /* 0x001e2400000e0000 */
[----:B0-----:R-:W-:-:S05]  /*09a0*/  FADD R3, R3, R0 ;  /* 0x0000000003037221 */ /* 0x001fca0000000000 */
[----:B------:R-:W0:Y:S02]  /*09b0*/  SHFL.DOWN PT, R4, R3, 0x2, 0x1f ;  /* 0x08401f0003047f89 */ /* 0x000e2400000e0000 */
[----:B0-----:R-:W-:-:S05]  /*09c0*/  FADD R4, R3, R4 ;  /* 0x0000000403047221 */ /* 0x001fca0000000000 */
[----:B------:R-:W0:Y:S02]  /*09d0*/  SHFL.DOWN PT, R5, R4, 0x1, 0x1f ;  /* 0x08201f0004057f89 */ /* 0x000e2400000e0000 */
[----:B0-----:R-:W-:Y:S01]  /*09e0*/  FADD R0, R4, R5 ;  /* 0x0000000504007221 */ /* 0x001fe20000000000 */
[----:B------:R-:W-:Y:S06]  /*09f0*/  @P0 EXIT ;  /* 0x000000000000094d */ /* 0x000fec0003800000 */
[----:B------:R-:W-:Y:S01]  /*0a00*/  IADD3 R2, PT, PT, R0, -0xd000000, RZ ;  /* 0xf300000000027810 */ /* 0x000fe20007ffe0ff */
[----:B------:R0:W1:Y:S01]  /*0a10*/  MUFU.RSQ R3, R0 ;  /* 0x0000000000037308 */ /* 0x0000620000001400 */
[----:B------:R-:W-:Y:S02]  /*0a20*/  BSSY.RECONVERGENT B0, `(.L_x_9) ;  /* 0x000000a000007945 */ /* 0x000fe40003800200 */
[----:B------:R-:W-:-:S13]  /*0a30*/  ISETP.GT.U32.AND P0, PT, R2, 0x727fffff, PT ;  /* 0x727fffff0200780c */ /* 0x000fda0003f04070 */
[----:B0-----:R-:W-:Y:S05]  /*0a40*/  @!P0 BRA `(.L_x_10) ;  /* 0x00000000000c8947 */ /* 0x001fea0003800000 */
[----:B------:R-:W-:-:S07]  /*0a50*/  MOV R7, 0xa70 ;  /* 0x00000a7000077802 */ /* 0x000fce0000000f00 */
[----:B-1----:R-:W-:Y:S05]  /*0a60*/  CALL.REL.NOINC `($__internal_0_$__cuda_sm20_sqrt_rn_f32_slowpath) ;  /* 0x0000000000287944 */ /* 0x002fea0003c00000 */
[----:B------:R-:W-:Y:S05]  /*0a70*/  BRA `(.L_x_11) ;  /* 0x0000000000107947 */ /* 0x000fea0003800000 */
.L_x_10:
[----:B-1----:R-:W-:Y:S01]  /*0a80*/  FMUL.FTZ R5, R0, R3 ;  /* 0x0000000300057220 */ /* 0x002fe20000410000 */
[----:B------:R-:W-:-:S03]  /*0a90*/  FMUL.FTZ R2, R3, 0.5 ;  /* 0x3f00000003027820 */ /* 0x000fc60000410000 */
[----:B------:R-:W-:-:S04]  /*0aa0*/  FFMA R0, -R5, R5, R0 ;  /* 0x0000000505007223 */ /* 0x000fc80000000100 */
[----:B------:R-:W-:-:S07]  /*0ab0*/  FFMA R5, R0, R2, R5 ;  /* 0x0000000200057223 */ /* 0x000fce0000000005 */
.L_x_11:
[----:B------:R-:W-:Y:S05]  /*0ac0*/  BSYNC.RECONVERGENT B0 ;  /* 0x0000000000007941 */ /* 0x000fea0003800200 */
.L_x_9:
[----:B------:R-:W0:Y:S02]  /*0ad0*/  LDC.64 R2, c[0x0][0x388] ;  /* 0x0000e200ff027b82 */ /* 0x000e240000000a00 */
[----:B0-----:R-:W-:-:S05]  /*0ae0*/  IMAD.WIDE.U32 R2, R25, 0x4, R2 ;  /* 0x0000000419027825 */ /* 0x001fca00078e0002 */
[----:B------:R-:W-:Y:S01]  /*0af0*/  STG.E desc[UR4][R2.64], R5 ;  /* 0x0000000502007986 */ /* 0x000fe2000c101904 */
[----:B------:R-:W-:Y:S05]  /*0b00*/  EXIT ;  /* 0x000000000000794d */ /* 0x000fea0003800000 */
        .weak           $__internal_0_$__cuda_sm20_sqrt_rn_f32_slowpath
        .type           $__internal_0_$__cuda_sm20_sqrt_rn_f32_slowpath,@function
        .size           $__internal_0_$__cuda_sm20_sqrt_rn_f32_slowpath,(.L_x_802 - $__internal_0_$__cuda_sm20_sqrt_rn_f32_slowpath)
$__internal_0_$__cuda_sm20_sqrt_rn_f32_slowpath:
[----:B------:R-:W-:-:S13]  /*0b10*/  LOP3.LUT P0, RZ, R0, 0x7fffffff, RZ, 0xc0, !PT ;  /* 0x7fffffff00ff7812 */ /* 0x000fda000780c0ff */
[----:B------:R-:W-:Y:S01]  /*0b20*/  @!P0 MOV R2, R0 ;  /* 0x0000000000028202 */ /* 0x000fe20000000f00 */
[----:B------:R-:W-:Y:S06]  /*0b30*/  @!P0 BRA `(.L_x_12) ;  /* 0x0000000000408947 */ /* 0x000fec0003800000 */
[----:B------:R-:W-:-:S13]  /*0b40*/  FSETP.GEU.FTZ.AND P0, PT, R0, RZ, PT ;  /* 0x000000ff0000720b */ /* 0x000fda0003f1e000 */
[----:B------:R-:W-:Y:S01]  /*0b50*/  @!P0 IMAD.MOV.U32 R2, RZ, RZ, 0x7fffffff ;  /* 0x7fffffffff028424 */ /* 0x000fe200078e00ff */
[----:B------:R-:W-:Y:S06]  /*0b60*/  @!P0 BRA `(.L_x_12) ;  /* 0x0000000000348947 */ /* 0x000fec0003800000 */
[----:B------:R-:W-:-:S13]  /*0b70*/  FSETP.GTU.FTZ.AND P0, PT, |R0|, +INF , PT ;  /* 0x7f8000000000780b */ /* 0x000fda0003f1c200 */
[----:B------:R-:W-:Y:S01]  /*0b80*/  @P0 FADD.FTZ R2, R0, 1 ;  /* 0x3f80000000020421 */ /* 0x000fe20000010000 */
[----:B------:R-:W-:Y:S06]  /*0b90*/  @P0 BRA `(.L_x_12) ;  /* 0x0000000000280947 */ /* 0x000fec0003800000 */
[----:B------:R-:W-:-:S13]  /*0ba0*/  FSETP.NEU.FTZ.AND P0, PT, |R0|, +INF , PT ;  /* 0x7f8000000000780b */ /* 0x000fda0003f1d200 */
[----:B------:R-:W-:-:S04]  /*0bb0*/  @P0 FFMA R3, R0, 1.84467440737095516160e+19, RZ ;  /* 0x5f80000000030823 */ /* 0x000fc800000000ff */
[----:B------:R-:W0:Y:S02]  /*0bc0*/  @P0 MUFU.RSQ R2, R3 ;  /* 0x0000000300020308 */ /* 0x000e240000001400 */
[----:B0-----:R-:W-:Y:S01]  /*0bd0*/  @P0 FMUL.FTZ R4, R3, R2 ;  /* 0x0000000203040220 */ /* 0x001fe20000410000 */
[----:B------:R-:W-:Y:S01]  /*0be0*/  @P0 FMUL.FTZ R6, R2, 0.5 ;  /* 0x3f00000002060820 */ /* 0x000fe20000410000 */
[----:B------:R-:W-:Y:S02]  /*0bf0*/  @!P0 MOV R2, R0 ;  /* 0x0000000000028202 */ /* 0x000fe40000000f00 */
[----:B------:R-:W-:-:S04]  /*0c00*/  @P0 FADD.FTZ R5, -R4, -RZ ;  /* 0x800000ff04050221 */ /* 0x000fc80000010100 */
[----:B------:R-:W-:-:S04]  /*0c10*/  @P0 FFMA R5, R4, R5, R3 ;  /* 0x0000000504050223 */ /* 0x000fc80000000003 */
[----:B------:R-:W-:-:S04]  /*0c20*/  @P0 FFMA R5, R5, R6, R4 ;  /* 0x0000000605050223 */ /* 0x000fc80000000004 */
[----:B------:R-:W-:-:S07]  /*0c30*/  @P0 FMUL.FTZ R2, R5, 2.3283064365386962891e-10 ;  /* 0x2f80000005020820 */ /* 0x000fce0000410000 */
.L_x_12:
[----:B------:R-:W-:Y:S01]  /*0c40*/  HFMA2 R3, -RZ, RZ, 0, 0 ;  /* 0x00000000ff037431 */ /* 0x000fe200000001ff */
[----:B------:R-:W-:Y:S02]  /*0c50*/  MOV R5, R2 ;  /* 0x0000000200057202 */ /* 0x000fe40000000f00 */
[----:B------:R-:W-:-:S04]  /*0c60*/  MOV R2, R7 ;  /* 0x0000000700027202 */ /* 0x000fc80000000f00 */
[----:B------:R-:W-:Y:S05]  /*0c70*/  RET.REL.NODEC R2 `(_Z24compute_norms_vectorizedPKfPfii) ;  /* 0xfffffff002e07950 */ /* 0x000fea0003c3ffff */
.L_x_13:
[----:B------:R-:W-:-:S00]  /*0c80*/  BRA `(.L_x_13) ;  /* 0xfffffffc00fc7947 */ /* 0x000fc0000383ffff */
[----:B------:R-:W-:-:S00]  /*0c90*/  NOP ;  /* 0x0000000000007918 */ /* 0x000fc00000000000 */
        /* <DEDUP_REMOVED lines=14> */
.L_x_802:


//--------------------- .text._Z28batch_cosine_similarity_tf32PKfS0_PfS0_S0_iii --------------------------
	.section	.text._Z28batch_cosine_similarity_tf32PKfS0_PfS0_S0_iii,"ax",@progbits
	.align	128
        .global         _Z28batch_cosine_similarity_tf32PKfS0_PfS0_S0_iii
        .type           _Z28batch_cosine_similarity_tf32PKfS0_PfS0_S0_iii,@function
        .size           _Z28batch_cosine_similarity_tf32PKfS0_PfS0_S0_iii,(.L_x_803 - _Z28batch_cosine_similarity_tf32PKfS0_PfS0_S0_iii)
        .other          _Z28batch_cosine_similarity_tf32PKfS0_PfS0_S0_iii,@"STO_CUDA_ENTRY STV_DEFAULT"
_Z28batch_cosine_similarity_tf32PKfS0_PfS0_S0_iii:
.text._Z28batch_cosine_similarity_tf32PKfS0_PfS0_S0_iii:
[----:B------:R-:W0:Y:S01]  /*0000*/  LDC R1, c[0x0][0x37c] ;  /* 0x0000df00ff017b82 */ /* 0x000e220000000800 */
[----:B------:R-:W1:Y:S01]  /*0010*/  S2R R2, SR_CTAID.X ;  /* 0x0000000000027919 */ /* 0x000e620000002500 */
[----:B------:R-:W2:Y:S01]  /*0020*/  LDCU.64 UR6, c[0x0][0x3a8] ;  /* 0x00007500ff0677ac */ /* 0x000ea20008000a00 */
[----:B0-----:R-:W-:Y:S01]  /*0030*/  IADD3 R1, PT, PT, R1, -0x400, RZ ;  /* 0xfffffc0001017810 */ /* 0x001fe20007ffe0ff */
[----:B------:R-:W0:Y:S01]  /*0040*/  S2R R22, SR_CTAID.Y ;  /* 0x0000000000167919 */ /* 0x000e220000002600 */
[----:B------:R-:W3:Y:S01]  /*0050*/  LDCU UR4, c[0x0][0x2f8] ;  /* 0x00005f00ff0477ac */ /* 0x000ee20008000800 */
[----:B------:R-:W4:Y:S01]  /*0060*/  LDCU UR5, c[0x0][0x2fc] ;  /* 0x00005f80ff0577ac */ /* 0x000f220008000800 */
[----:B---3--:R-:W-:Y:S02]  /*0070*/  IADD3 R0, P1, PT, R1, UR4, RZ ;  /* 0x0000000401007c10 */ /* 0x008fe4000ff3e0ff */
[----:B-1----:R-:W-:Y:S01]  /*0080*/  SHF.L.U32 R2, R2, 0x4, RZ ;  /* 0x0000000402027819 */ /* 0x002fe200000006ff */
[----:B0-----:R-:W-:-:S03]  /*0090*/  IMAD.SHL.U32 R22, R22, 0x10, RZ ;  /* 0x0000001016167824 */ /* 0x001fc600078e00ff */
[----:B--2---:R-:W-:-:S04]  /*00a0*/  ISETP.GE.AND P0, PT, R2, UR7, PT ;  /* 0x0000000702007c0c */ /* 0x004fc8000bf06270 */
[----:B------:R-:W-:-:S13]  /*00b0*/  ISETP.GE.OR P0, PT, R22, UR6, P0 ;  /* 0x0000000616007c0c */ /* 0x000fda0008706670 */
[----:B----4-:R-:W-:Y:S05]  /*00c0*/  @P0 EXIT ;  /* 0x000000000000094d */ /* 0x010fea0003800000 */
[----:B------:R-:W0:Y:S01]  /*00d0*/  LDCU UR4, c[0x0][0x3b0] ;  /* 0x00007600ff0477ac */ /* 0x000e220008000800 */
[----:B------:R-:W1:Y:S01]  /*00e0*/  S2R R12, SR_TID.X ;  /* 0x00000000000c7919 */ /* 0x000e620000002100 */
[----:B------:R-:W-:Y:S02]  /*00f0*/  IADD3.X R3, PT, PT, RZ, UR5, RZ, P1, !PT ;  /* 0x00000005ff037c10 */ /* 0x000fe40008ffe4ff */
[----:B------:R-:W-:Y:S02]  /*0100*/  CS2R R6, SRZ ;  /* 0x0000000000067805 */ /* 0x000fe4000001ff00 */
[----:B------:R-:W-:Y:S02]  /*0110*/  CS2R R4, SRZ ;  /* 0x0000000000047805 */ /* 0x000fe4000001ff00 */
[----:B------:R-:W-:Y:S02]  /*0120*/  CS2R R10, SRZ ;  /* 0x00000000000a7805 */ /* 0x000fe4000001ff00 */
[----:B------:R-:W-:Y:S01]  /*0130*/  CS2R R8, SRZ ;  /* 0x0000000000087805 */ /* 0x000fe2000001ff00 */
[----:B------:R-:W2:Y:S01]  /*0140*/  LDCU.64 UR10, c[0x0][0x358] ;  /* 0x00006b00ff0a77ac */ /* 0x000ea20008000a00 */
[----:B0-----:R-:W-:-:S09]  /*0150*/  UISETP.GT.AND UP0, UPT, UR4, URZ, UPT ;  /* 0x000000ff0400728c */ /* 0x001fd2000bf04270 */
[----:B------:R-:W-:Y:S05]  /*0160*/  BRA.U !UP0, `(.L_x_14) ;  /* 0x0000000908ec7547 */ /* 0x000fea000b800000 */
[----:B------:R-:W-:Y:S02]  /*0170*/  CS2R R6, SRZ ;  /* 0x0000000000067805 */ /* 0x000fe4000001ff00 */
[----:B------:R-:W-:Y:S02]  /*0180*/  CS2R R4, SRZ ;  /* 0x0000000000047805 */ /* 0x000fe4000001ff00 */
[----:B------:R-:W-:Y:S02]  /*0190*/  CS2R R10, SRZ ;  /* 0x00000000000a7805 */ /* 0x000fe4000001ff00 */
[----:B------:R-:W-:Y:S01]  /*01a0*/  CS2R R8, SRZ ;  /* 0x0000000000087805 */ /* 0x000fe2000001ff00 */
[----:B------:R-:W0:Y:S01]  /*01b0*/  LDCU UR12, c[0x0][0x360] ;  /* 0x00006c00ff0c77ac */ /* 0x000e220008000800 */
[----:B------:R-:W-:-:S05]  /*01c0*/  UMOV UR4, URZ ;  /* 0x000000ff00047c82 */ /* 0x000fca0008000000 */
.L_x_23:
[----:B------:R-:W3:Y:S01]  /*01d0*/  LDC R15, c[0x0][0x3b0] ;  /* 0x0000ec00ff0f7b82 */ /* 0x000ee20000000800 */
[----:B------:R-:W-:Y:S01]  /*01e0*/  UIADD3 UR9, UPT, UPT, UR4, 0x40, URZ ;  /* 0x0000004004097890 */ /* 0x000fe2000fffe0ff */
[----:B------:R-:W-:Y:S01]  /*01f0*/  BSSY.RECONVERGENT B0, `(.L_x_15) ;  /* 0x000006a000007945 */ /* 0x000fe20003800200 */
[----:B------:R-:W4:Y:S01]  /*0200*/  LDCU UR8, c[0x0][0x3ac] ;  /* 0x00007580ff0877ac */ /* 0x000f220008000800 */
[----:B0-----:R-:W0:Y:S01]  /*0210*/  LDCU UR5, c[0x0][0x3b0] ;  /* 0x00007600ff0577ac */ /* 0x001e220008000800 */
[----:B------:R-:W0:Y:S01]  /*0220*/  LDCU UR7, c[0x0][0x3b0] ;  /* 0x00007600ff0777ac */ /* 0x000e220008000800 */
[----:B------:R-:W0:Y:S01]  /*0230*/  LDCU UR6, c[0x0][0x3a8] ;  /* 0x00007500ff0677ac */ /* 0x000e220008000800 */
[----:B---3--:R-:W-:-:S04]  /*0240*/  VIMNMX R15, PT, PT, R15, UR9, PT ;  /* 0x000000090f0f7c48 */ /* 0x008fc8000bfe0100 */
[----:B------:R-:W-:-:S05]  /*0250*/  IADD3 R15, PT, PT, R15, -UR4, RZ ;  /* 0x800000040f0f7c10 */ /* 0x000fca000fffe0ff */
[----:B------:R-:W-:-:S05]  /*0260*/  IMAD.SHL.U32 R13, R15, 0x10, RZ ;  /* 0x000000100f0d7824 */ /* 0x000fca00078e00ff */
[----:B-1----:R-:W-:-:S13]  /*0270*/  ISETP.GE.AND P0, PT, R12, R13, PT ;  /* 0x0000000d0c00720c */ /* 0x002fda0003f06270 */
[----:B0---4-:R-:W-:Y:S05]  /*0280*/  @P0 BRA `(.L_x_16) ;  /* 0x0000000400800947 */ /* 0x011fea0003800000 */
[----:B------:R-:W-:Y:S01]  /*0290*/  IABS R18, R15 ;  /* 0x0000000f00127213 */ /* 0x000fe20000000000 */
[----:B------:R-:W0:Y:S01]  /*02a0*/  S2R R24, SR_CgaCtaId ;  /* 0x0000000000187919 */ /* 0x000e220000008800 */
[----:B------:R-:W-:Y:S01]  /*02b0*/  MOV R19, 0x400 ;  /* 0x0000040000137802 */ /* 0x000fe20000000f00 */
[----:B------:R-:W-:Y:S01]  /*02c0*/  BSSY.RECONVERGENT B1, `(.L_x_17) ;  /* 0x000002d000017945 */ /* 0x000fe20003800200 */
[----:B------:R-:W1:Y:S01]  /*02d0*/  I2F.RP R14, R18 ;  /* 0x00000012000e7306 */ /* 0x000e620000209400 */
[----:B------:R-:W-:-:S07]  /*02e0*/  IMAD.MOV.U32 R20, RZ, RZ, R12 ;  /* 0x000000ffff147224 */ /* 0x000fce00078e000c */
[----:B-1----:R-:W1:Y:S01]  /*02f0*/  MUFU.RCP R14, R14 ;  /* 0x0000000e000e7308 */ /* 0x002e620000001000 */
[----:B0-----:R-:W-:Y:S02]  /*0300*/  LEA R19, R24, R19, 0x18 ;  /* 0x0000001318137211 */ /* 0x001fe400078ec0ff */
[----:B-1----:R-:W-:-:S05]  /*0310*/  IADD3 R16, PT, PT, R14, 0xffffffe, RZ ;  /* 0x0ffffffe0e107810 */ /* 0x002fca0007ffe0ff */
[----:B------:R0:W1:Y:S02]  /*0320*/  F2I.FTZ.U32.TRUNC.NTZ R17, R16 ;  /* 0x0000001000117305 */ /* 0x000064000021f000 */
[----:B0-----:R-:W-:Y:S02]  /*0330*/  MOV R16, RZ ;  /* 0x000000ff00107202 */ /* 0x001fe40000000f00 */
[----:B-1----:R-:W-:-:S05]  /*0340*/  IADD3 R21, PT, PT, RZ, -R17, RZ ;  /* 0x80000011ff157210 */ /* 0x002fca0007ffe0ff */
[----:B------:R-:W-:-:S04]  /*0350*/  IMAD R21, R21, R18, RZ ;  /* 0x0000001215157224 */ /* 0x000fc800078e02ff */
[----:B------:R-:W-:-:S07]  /*0360*/  IMAD.HI.U32 R21, R17, R21, R16 ;  /* 0x0000001511157227 */ /* 0x000fce00078e0010 */
.L_x_18:
[----:B------:R-:W-:Y:S02]  /*0370*/  IABS R14, R15 ;  /* 0x0000000f000e7213 */ /* 0x000fe40000000000 */
[----:B------:R-:W-:Y:S02]  /*0380*/  IABS R17, R20 ;  /* 0x0000001400117213 */ /* 0x000fe40000000000 */
[----:B------:R-:W-:Y:S02]  /*0390*/  IADD3 R14, PT, PT, RZ, -R14, RZ ;  /* 0x8000000eff0e7210 */ /* 0x000fe40007ffe0ff */
[----:B0-----:R-:W-:Y:S01]  /*03a0*/  MOV R23, RZ ;  /* 0x000000ff00177202 */ /* 0x001fe20000000f00 */
[----:B------:R-:W-:-:S04]  /*03b0*/  IMAD.HI.U32 R16, R21, R17, RZ ;  /* 0x0000001115107227 */ /* 0x000fc800078e00ff */
[----:B------:R-:W-:Y:S01]  /*03c0*/  IMAD R17, R16, R14, R17 ;  /* 0x0000000e10117224 */ /* 0x000fe200078e0211 */
[----:B------:R-:W-:-:S04]  /*03d0*/  IABS R14, R15 ;  /* 0x0000000f000e7213 */ /* 0x000fc80000000000 */
[----:B------:R-:W-:-:S13]  /*03e0*/  ISETP.GT.U32.AND P1, PT, R18, R17, PT ;  /* 0x000000111200720c */ /* 0x000fda0003f24070 */
[----:B------:R-:W-:Y:S01]  /*03f0*/  @!P1 IMAD.IADD R17, R17, 0x1, -R14 ;  /* 0x0000000111119824 */ /* 0x000fe200078e0a0e */
[----:B------:R-:W-:Y:S02]  /*0400*/  @!P1 IADD3 R16, PT, PT, R16, 0x1, RZ ;  /* 0x0000000110109810 */ /* 0x000fe40007ffe0ff */
[----:B------:R-:W-:Y:S02]  /*0410*/  ISETP.NE.AND P1, PT, R15, RZ, PT ;  /* 0x000000ff0f00720c */ /* 0x000fe40003f25270 */
[----:B------:R-:W-:Y:S02]  /*0420*/  ISETP.GE.U32.AND P0, PT, R17, R18, PT ;  /* 0x000000121100720c */ /* 0x000fe40003f06070 */
[----:B------:R-:W-:-:S04]  /*0430*/  LOP3.LUT R17, R20, R15, RZ, 0x3c, !PT ;  /* 0x0000000f14117212 */ /* 0x000fc800078e3cff */
[----:B------:R-:W-:-:S07]  /*0440*/  ISETP.GE.AND P2, PT, R17, RZ, PT ;  /* 0x000000ff1100720c */ /* 0x000fce0003f46270 */
[----:B------:R-:W-:-:S05]  /*0450*/  @P0 IADD3 R16, PT, PT, R16, 0x1, RZ ;  /* 0x0000000110100810 */ /* 0x000fca0007ffe0ff */
[----:B------:R-:W-:-:S05]  /*0460*/  IMAD.MOV.U32 R27, RZ, RZ, R16 ;  /* 0x000000ffff1b7224 */ /* 0x000fca00078e0010 */
[----:B------:R-:W-:Y:S02]  /*0470*/  @!P2 IADD3 R27, PT, PT, -R27, RZ, RZ ;  /* 0x000000ff1b1ba210 */ /* 0x000fe40007ffe1ff */
[----:B------:R-:W-:-:S04]  /*0480*/  @!P1 LOP3.LUT R27, RZ, R15, RZ, 0x33, !PT ;  /* 0x0000000fff1b9212 */ /* 0x000fc800078e33ff */
[----:B------:R-:W-:Y:S02]  /*0490*/  IADD3 R16, PT, PT, -R27, RZ, RZ ;  /* 0x000000ff1b107210 */ /* 0x000fe40007ffe1ff */
[----:B------:R-:W-:-:S03]  /*04a0*/  IADD3 R25, PT, PT, R22, R27, RZ ;  /* 0x0000001b16197210 */ /* 0x000fc60007ffe0ff */
[----:B------:R-:W-:-:S04]  /*04b0*/  IMAD R24, R15, R16, R20 ;  /* 0x000000100f187224 */ /* 0x000fc800078e0214 */
[----:B------:R-:W-:-:S05]  /*04c0*/  VIADD R26, R24, UR4 ;  /* 0x00000004181a7c36 */ /* 0x000fca0008000000 */
[----:B------:R-:W-:-:S04]  /*04d0*/  ISETP.GE.AND P0, PT, R26, UR5, PT ;  /* 0x000000051a007c0c */ /* 0x000fc8000bf06270 */
[----:B------:R-:W-:-:S13]  /*04e0*/  ISETP.GE.OR P0, PT, R25, UR6, P0 ;  /* 0x0000000619007c0c */ /* 0x000fda0008706670 */
[----:B------:R-:W0:Y:S01]  /*04f0*/  @!P0 LDC.64 R16, c[0x0][0x380] ;  /* 0x0000e000ff108b82 */ /* 0x000e220000000a00 */
[----:B------:R-:W-:-:S04]  /*0500*/  @!P0 IMAD R25, R25, UR5, R26 ;  /* 0x0000000519198c24 */ /* 0x000fc8000f8e021a */
[----:B0-----:R-:W-:-:S05]  /*0510*/  @!P0 IMAD.WIDE R16, R25, 0x4, R16 ;  /* 0x0000000419108825 */ /* 0x001fca00078e0210 */
[----:B--2---:R-:W2:Y:S01]  /*0520*/  @!P0 LDG.E.CONSTANT R23, desc[UR10][R16.64] ;  /* 0x0000000a10178981 */ /* 0x004ea2000c1e9900 */
[----:B------:R-:W-:Y:S01]  /*0530*/  IMAD R24, R27, 0x40, R24 ;  /* 0x000000401b187824 */ /* 0x000fe200078e0218 */
[----:B------:R-:W-:-:S04]  /*0540*/  IADD3 R20, PT, PT, R20, UR12, RZ ;  /* 0x0000000c14147c10 */ /* 0x000fc8000fffe0ff */
[----:B------:R-:W-:Y:S02]  /*0550*/  LEA R24, R24, R19, 0x2 ;  /* 0x0000001318187211 */ /* 0x000fe400078e10ff */
[----:B------:R-:W-:-:S03]  /*0560*/  ISETP.GE.AND P0, PT, R20, R13, PT ;  /* 0x0000000d1400720c */ /* 0x000fc60003f06270 */
[----:B--2---:R0:W-:Y:S10]  /*0570*/  STS [R24], R23 ;  /* 0x0000001718007388 */ /* 0x0041f40000000800 */
[----:B------:R-:W-:Y:S05]  /*0580*/  @!P0 BRA `(.L_x_18) ;  /* 0xfffffffc00788947 */ /* 0x000fea000383ffff */
[----:B------:R-:W-:Y:S05]  /*0590*/  BSYNC.RECONVERGENT B1 ;  /* 0x0000000000017941 */ /* 0x000fea0003800200 */
.L_x_17:
[----:B------:R-:W1:Y:S01]  /*05a0*/  I2F.RP R20, R14 ;  /* 0x0000000e00147306 */ /* 0x000e620000209400 */
[----:B0-----:R-:W0:Y:S01]  /*05b0*/  S2R R24, SR_CgaCtaId ;  /* 0x0000000000187919 */ /* 0x001e220000008800 */
[----:B------:R-:W-:Y:S01]  /*05c0*/  MOV R19, 0x400 ;  /* 0x0000040000137802 */ /* 0x000fe20000000f00 */
[----:B------:R-:W-:-:S03]  /*05d0*/  IMAD.MOV.U32 R18, RZ, RZ, R12 ;  /* 0x000000ffff127224 */ /* 0x000fc600078e000c */
[----:B------:R-:W-:Y:S02]  /*05e0*/  IADD3 R19, PT, PT, R19, 0x1000, RZ ;  /* 0x0000100013137810 */ /* 0x000fe40007ffe0ff */
[----:B-1----:R-:W1:Y:S02]  /*05f0*/  MUFU.RCP R20, R20 ;  /* 0x0000001400147308 */ /* 0x002e640000001000 */
[----:B-1----:R-:W-:Y:S01]  /*0600*/  VIADD R16, R20, 0xffffffe ;  /* 0x0ffffffe14107836 */ /* 0x002fe20000000000 */
[----:B0-----:R-:W-:-:S05]  /*0610*/  LEA R19, R24, R19, 0x18 ;  /* 0x0000001318137211 */ /* 0x001fca00078ec0ff */
[----:B------:R0:W1:Y:S02]  /*0620*/  F2I.FTZ.U32.TRUNC.NTZ R17, R16 ;  /* 0x0000001000117305 */ /* 0x000064000021f000 */
[----:B0-----:R-:W-:Y:S02]  /*0630*/  MOV R16, RZ ;  /* 0x000000ff00107202 */ /* 0x001fe40000000f00 */
[----:B-1----:R-:W-:-:S05]  /*0640*/  IADD3 R21, PT, PT, RZ, -R17, RZ ;  /* 0x80000011ff157210 */ /* 0x002fca0007ffe0ff */
[----:B------:R-:W-:-:S04]  /*0650*/  IMAD R21, R21, R14, RZ ;  /* 0x0000000e15157224 */ /* 0x000fc800078e02ff */
[----:B------:R-:W-:-:S07]  /*0660*/  IMAD.HI.U32 R20, R17, R21, R16 ;  /* 0x0000001511147227 */ /* 0x000fce00078e0010 */
.L_x_19:
[-C--:B------:R-:W-:Y:S02]  /*0670*/  IABS R16, R15.reuse ;  /* 0x0000000f00107213 */ /* 0x080fe40000000000 */
[----:B------:R-:W-:Y:S02]  /*0680*/  IABS R17, R18 ;  /* 0x0000001200117213 */ /* 0x000fe40000000000 */
[----:B0-----:R-:W-:Y:S02]  /*0690*/  IADD3 R21, PT, PT, RZ, -R16, RZ ;  /* 0x80000010ff157210 */ /* 0x001fe40007ffe0ff */
[----:B------:R-:W-:Y:S01]  /*06a0*/  IABS R24, R15 ;  /* 0x0000000f00187213 */ /* 0x000fe20000000000 */
[----:B------:R-:W-:-:S04]  /*06b0*/  IMAD.HI.U32 R16, R20, R17, RZ ;  /* 0x0000001114107227 */ /* 0x000fc800078e00ff */
[----:B------:R-:W-:Y:S01]  /*06c0*/  IMAD R17, R16, R21, R17 ;  /* 0x0000001510117224 */ /* 0x000fe200078e0211 */
[----:B------:R-:W-:-:S04]  /*06d0*/  MOV R21, RZ ;  /* 0x000000ff00157202 */ /* 0x000fc80000000f00 */
        /* <DEDUP_REMOVED lines=20> */
[----:B------:R-:W2:Y:S01]  /*0820*/  @!P0 LDG.E.CONSTANT R21, desc[UR10][R16.64] ;  /* 0x0000000a10158981 */ /* 0x000ea2000c1e9900 */
[----:B------:R-:W-:Y:S01]  /*0830*/  IMAD R24, R25, 0x40, R24 ;  /* 0x0000004019187824 */ /* 0x000fe200078e0218 */
[----:B------:R-:W-:-:S04]  /*0840*/  IADD3 R18, PT, PT, R18, UR12, RZ ;  /* 0x0000000c12127c10 */ /* 0x000fc8000fffe0ff */
[----:B------:R-:W-:Y:S02]  /*0850*/  LEA R24, R24, R19, 0x2 ;  /* 0x0000001318187211 */ /* 0x000fe400078e10ff */
[----:B------:R-:W-:-:S03]  /*0860*/  ISETP.GE.AND P0, PT, R18, R13, PT ;  /* 0x0000000d1200720c */ /* 0x000fc60003f06270 */
[----:B--2---:R0:W-:Y:S10]  /*0870*/  STS [R24], R21 ;  /* 0x0000001518007388 */ /* 0x0041f40000000800 */
[----:B------:R-:W-:Y:S05]  /*0880*/  @!P0 BRA `(.L_x_19) ;  /* 0xfffffffc00788947 */ /* 0x000fea000383ffff */
.L_x_16:
[----:B--2---:R-:W-:Y:S05]  /*0890*/  BSYNC.RECONVERGENT B0 ;  /* 0x0000000000007941 */ /* 0x004fea0003800200 */
.L_x_15:
[----:B------:R-:W-:Y:S01]  /*08a0*/  BAR.SYNC.DEFER_BLOCKING 0x0 ;  /* 0x0000000000007b1d */ /* 0x000fe20000010000 */
[----:B------:R-:W-:-:S13]  /*08b0*/  ISETP.GE.AND P0, PT, R15, 0x1, PT ;  /* 0x000000010f00780c */ /* 0x000fda0003f06270 */
[----:B------:R-:W-:Y:S05]  /*08c0*/  @!P0 BRA `(.L_x_20) ;  /* 0x0000000000fc8947 */ /* 0x000fea0003800000 */
[----:B------:R-:W1:Y:S01]  /*08d0*/  S2UR UR6, SR_CgaCtaId ;  /* 0x00000000000679c3 */ /* 0x000e620000008800 */
[----:B------:R-:W-:Y:S01]  /*08e0*/  UMOV UR4, 0x400 ;  /* 0x0000040000047882 */ /* 0x000fe20000000000 */
[----:B------:R-:W-:Y:S01]  /*08f0*/  MOV R14, RZ ;  /* 0x000000ff000e7202 */ /* 0x000fe20000000f00 */
[----:B------:R-:W-:-:S05]  /*0900*/  UIADD3 UR5, UPT, UPT, UR4, 0x1000, URZ ;  /* 0x0000100004057890 */ /* 0x000fca000fffe0ff */
[----:B------:R-:W2:Y:S01]  /*0910*/  S2UR UR8, SR_SWINHI ;  /* 0x00000000000879c3 */ /* 0x000ea20000002f00 */
[----:B-1----:R-:W-:Y:S02]  /*0920*/  ULEA UR7, UR6, UR4, 0x18 ;  /* 0x0000000406077291 */ /* 0x002fe4000f8ec0ff */
[----:B------:R-:W-:-:S05]  /*0930*/  ULEA UR5, UR6, UR5, 0x18 ;  /* 0x0000000506057291 */ /* 0x000fca000f8ec0ff */
[----:B------:R-:W-:Y:S01]  /*0940*/  UMOV UR6, UR7 ;  /* 0x0000000700067c82 */ /* 0x000fe20008000000 */
[----:B--2---:R-:W-:Y:S01]  /*0950*/  UMOV UR7, UR8 ;  /* 0x0000000800077c82 */ /* 0x004fe20008000000 */
[----:B------:R-:W-:Y:S01]  /*0960*/  UMOV UR4, UR5 ;  /* 0x0000000500047c82 */ /* 0x000fe20008000000 */
[----:B------:R-:W-:Y:S01]  /*0970*/  UMOV UR5, UR8 ;  /* 0x0000000800057c82 */ /* 0x000fe20008000000 */
[----:B------:R-:W-:Y:S01]  /*0980*/  IMAD.U32 R20, RZ, RZ, UR6 ;  /* 0x00000006ff147e24 */ /* 0x000fe2000f8e00ff */
[----:B------:R-:W-:Y:S01]  /*0990*/  MOV R16, UR4 ;  /* 0x0000000400107c02 */ /* 0x000fe20008000f00 */
[----:B------:R-:W-:Y:S01]  /*09a0*/  IMAD.U32 R25, RZ, RZ, UR7 ;  /* 0x00000007ff197e24 */ /* 0x000fe2000f8e00ff */
[----:B------:R-:W-:Y:S01]  /*09b0*/  MOV R19, UR5 ;  /* 0x0000000500137c02 */ /* 0x000fe20008000f00 */
[----:B------:R-:W-:Y:S01]  /*09c0*/  IMAD.U32 R18, RZ, RZ, UR4 ;  /* 0x00000004ff127e24 */ /* 0x000fe2000f8e00ff */
[----:B------:R-:W-:Y:S01]  /*09d0*/  MOV R17, UR5 ;  /* 0x0000000500117c02 */ /* 0x000fe20008000f00 */
[----:B------:R-:W-:Y:S01]  /*09e0*/  IMAD.MOV.U32 R13, RZ, RZ, R16 ;  /* 0x000000ffff0d7224 */ /* 0x000fe200078e0010 */
[----:B0-----:R-:W-:-:S02]  /*09f0*/  MOV R21, UR7 ;  /* 0x0000000700157c02 */ /* 0x001fc40008000f00 */
[----:B------:R-:W-:Y:S02]  /*0a00*/  MOV R24, UR6 ;  /* 0x0000000600187c02 */ /* 0x000fe40008000f00 */
[----:B------:R-:W-:Y:S02]  /*0a10*/  MOV R23, R20 ;  /* 0x0000001400177202 */ /* 0x000fe40000000f00 */
[----:B------:R-:W-:-:S07]  /*0a20*/  MOV R17, R19 ;  /* 0x0000001300117202 */ /* 0x000fce0000000f00 */
.L_x_22:
[----:B------:R-:W-:Y:S01]  /*0a30*/  ISETP.GT.U32.AND P3, PT, R12, 0x1f, PT ;  /* 0x0000001f0c00780c */ /* 0x000fe20003f64070 */
[----:B------:R-:W-:Y:S01]  /*0a40*/  VIADD R14, R14, 0x8 ;  /* 0x000000080e0e7836 */ /* 0x000fe20000000000 */
[----:B------:R-:W-:Y:S01]  /*0a50*/  MOV R16, R13 ;  /* 0x0000000d00107202 */ /* 0x000fe20000000f00 */
[----:B------:R-:W-:Y:S01]  /*0a60*/  IMAD.MOV.U32 R19, RZ, RZ, R25 ;  /* 0x000000ffff137224 */ /* 0x000fe200078e0019 */
[----:B------:R-:W-:Y:S02]  /*0a70*/  MOV R18, R23 ;  /* 0x0000001700127202 */ /* 0x000fe40000000f00 */
[----:B------:R-:W-:Y:S02]  /*0a80*/  ISETP.GE.AND P2, PT, R14, R15, PT ;  /* 0x0000000f0e00720c */ /* 0x000fe40003f46270 */
[----:B------:R-:W-:Y:S02]  /*0a90*/  IADD3 R13, P0, PT, R16, 0x20, RZ ;  /* 0x00000020100d7810 */ /* 0x000fe40007f1e0ff */
[----:B------:R-:W-:-:S03]  /*0aa0*/  IADD3 R23, P1, PT, R18, 0x20, RZ ;  /* 0x0000002012177810 */ /* 0x000fc60007f3e0ff */
[----:B------:R-:W-:Y:S10]  /*0ab0*/  @P3 BRA `(.L_x_21) ;  /* 0x0000000000743947 */ /* 0x000ff40003800000 */
[----:B------:R-:W0:Y:S02]  /*0ac0*/  S2R R21, SR_LANEID ;  /* 0x0000000000157919 */ /* 0x000e240000000000 */
[----:B0-----:R-:W-:Y:S02]  /*0ad0*/  SHF.R.U32.HI R20, RZ, 0x2, R21 ;  /* 0x00000002ff147819 */ /* 0x001fe40000011615 */
[----:B------:R-:W-:-:S04]  /*0ae0*/  LOP3.LUT R21, R21, 0x3, RZ, 0xc0, !PT ;  /* 0x0000000315157812 */ /* 0x000fc800078ec0ff */
[----:B------:R-:W-:-:S04]  /*0af0*/  LEA R31, R20, R21, 0x6 ;  /* 0x00000015141f7211 */ /* 0x000fc800078e30ff */
[C---:B------:R-:W-:Y:S01]  /*0b00*/  IADD3 R21, PT, PT, R31.reuse, 0x200, RZ ;  /* 0x000002001f157810 */ /* 0x040fe20007ffe0ff */
[----:B------:R-:W-:-:S04]  /*0b10*/  IMAD.WIDE R24, R31, 0x4, R18 ;  /* 0x000000041f187825 */ /* 0x000fc800078e0212 */
[----:B------:R-:W-:Y:S02]  /*0b20*/  IMAD.WIDE R34, R31, 0x4, R16 ;  /* 0x000000041f227825 */ /* 0x000fe400078e0210 */
[----:B------:R-:W2:Y:S02]  /*0b30*/  LD.E R24, desc[UR10][R24.64] ;  /* 0x0000000a18187980 */ /* 0x000ea4000c101900 */
[C---:B------:R-:W-:Y:S02]  /*0b40*/  IMAD.WIDE R26, R21.reuse, 0x4, R18 ;  /* 0x00000004151a7825 */ /* 0x040fe400078e0212 */
[----:B------:R-:W2:Y:S02]  /*0b50*/  LD.E R34, desc[UR10][R34.64] ;  /* 0x0000000a22227980 */ /* 0x000ea4000c101900 */
[----:B------:R-:W-:Y:S02]  /*0b60*/  IMAD.WIDE R20, R21, 0x4, R16 ;  /* 0x0000000415147825 */ /* 0x000fe400078e0210 */
[----:B------:R0:W2:Y:S04]  /*0b70*/  LD.E R25, desc[UR10][R26.64] ;  /* 0x0000000a1a197980 */ /* 0x0000a8000c101900 */
[----:B------:R1:W3:Y:S01]  /*0b80*/  LD.E R29, desc[UR10][R20.64] ;  /* 0x0000000a141d7980 */ /* 0x0002e2000c101900 */
[C---:B------:R-:W-:Y:S01]  /*0b90*/  VIADD R37, R31.reuse, 0x4 ;  /* 0x000000041f257836 */ /* 0x040fe20000000000 */
[----:B------:R-:W-:-:S03]  /*0ba0*/  IADD3 R28, PT, PT, R31, 0x204, RZ ;  /* 0x000002041f1c7810 */ /* 0x000fc60007ffe0ff */
[----:B------:R-:W-:-:S04]  /*0bb0*/  IMAD.WIDE R32, R37, 0x4, R16 ;  /* 0x0000000425207825 */ /* 0x000fc800078e0210 */
[----:B0-----:R-:W-:-:S04]  /*0bc0*/  IMAD.WIDE R26, R28, 0x4, R16 ;  /* 0x000000041c1a7825 */ /* 0x001fc800078e0210 */
[--C-:B-1----:R-:W-:Y:S02]  /*0bd0*/  IMAD.WIDE R20, R37, 0x4, R18.reuse ;  /* 0x0000000425147825 */ /* 0x102fe400078e0212 */
[----:B------:R-:W4:Y:S02]  /*0be0*/  LD.E R26, desc[UR10][R26.64] ;  /* 0x0000000a1a1a7980 */ /* 0x000f24000c101900 */
[----:B------:R-:W-:Y:S02]  /*0bf0*/  IMAD.WIDE R30, R28, 0x4, R18 ;  /* 0x000000041c1e7825 */ /* 0x000fe400078e0212 */
[----:B------:R-:W5:Y:S04]  /*0c00*/  LD.E R20, desc[UR10][R20.64] ;  /* 0x0000000a14147980 */ /* 0x000f68000c101900 */
[----:B------:R-:W5:Y:S04]  /*0c10*/  LD.E R28, desc[UR10][R32.64] ;  /* 0x0000000a201c7980 */ /* 0x000f68000c101900 */
[----:B------:R-:W5:Y:S01]  /*0c20*/  LD.E R21, desc[UR10][R30.64] ;  /* 0x0000000a1e157980 */ /* 0x000f62000c101900 */
[----:B------:R-:W-:Y:S05]  /*0c30*/  WARPSYNC.ALL ;  /* 0x0000000000007948 */ /* 0x000fea0003800000 */
[C---:B--2---:R-:W-:Y:S08]  /*0c40*/  HMMA.1684.F32.TF32 R8, R24.reuse, R34, R8 ;  /* 0x000000221808723c */ /* 0x044ff00000085008 */
[----:B---3--:R-:W-:-:S12]  /*0c50*/  HMMA.1684.F32.TF32 R4, R24, R29, R4 ;  /* 0x0000001d1804723c */ /* 0x008fd80000085004 */
[C---:B-----5:R-:W-:Y:S08]  /*0c60*/  HMMA.1684.F32.TF32 R8, R20.reuse, R28, R8 ;  /* 0x0000001c1408723c */ /* 0x060ff00000085008 */
[----:B----4-:R-:W-:-:S15]  /*0c70*/  HMMA.1684.F32.TF32 R4, R20, R26, R4 ;  /* 0x0000001a1404723c */ /* 0x010fde0000085004 */
[----:B------:R-:W-:-:S05]  /*0c80*/  NOP ;  /* 0x0000000000007918 */ /* 0x000fca0000000000 */
.L_x_21:
[----:B------:R-:W-:Y:S01]  /*0c90*/  IADD3.X R17, PT, PT, RZ, R17, RZ, P0, !PT ;  /* 0x00000011ff117210 */ /* 0x000fe200007fe4ff */
[----:B------:R-:W-:Y:S01]  /*0ca0*/  IMAD.X R25, RZ, RZ, R19, P1 ;  /* 0x000000ffff197224 */ /* 0x000fe200008e0613 */
[----:B------:R-:W-:Y:S06]  /*0cb0*/  @!P2 BRA `(.L_x_22) ;  /* 0xfffffffc005ca947 */ /* 0x000fec000383ffff */
.L_x_20:
[----:B------:R-:W-:Y:S05]  /*0cc0*/  WARPSYNC.ALL ;  /* 0x0000000000007948 */ /* 0x000fea0003800000 */
[----:B------:R-:W1:Y:S02]  /*0cd0*/  LDCU UR4, c[0x0][0x3b0] ;  /* 0x00007600ff0477ac */ /* 0x000e640008000800 */
[----:B-1----:R-:W-:-:S03]  /*0ce0*/  UISETP.GE.AND UP0, UPT, UR9, UR4, UPT ;  /* 0x000000040900728c */ /* 0x002fc6000bf06270 */
[----:B------:R-:W-:Y:S01]  /*0cf0*/  UMOV UR4, UR9 ;  /* 0x0000000900047c82 */ /* 0x000fe20008000000 */
[----:B------:R-:W-:Y:S06]  /*0d00*/  BAR.SYNC.DEFER_BLOCKING 0x0 ;  /* 0x0000000000007b1d */ /* 0x000fec0000010000 */
[----:B------:R-:W-:Y:S05]  /*0d10*/  BRA.U !UP0, `(.L_x_23) ;  /* 0xfffffff5082c7547 */ /* 0x000fea000b83ffff */
.L_x_14:
[----:B-1----:R-:W-:-:S13]  /*0d20*/  ISETP.GT.U32.AND P0, PT, R12, 0x1f, PT ;  /* 0x0000001f0c00780c */ /* 0x002fda0003f04070 */
[----:B--2---:R-:W-:Y:S05]  /*0d30*/  @P0 EXIT ;  /* 0x000000000000094d */ /* 0x004fea0003800000 */
[----:B------:R-:W1:Y:S01]  /*0d40*/  S2R R13, SR_LANEID ;  /* 0x00000000000d7919 */ /* 0x000e620000000000 */
[----:B------:R-:W2:Y:S08]  /*0d50*/  LDC.64 R26, c[0x0][0x398] ;  /* 0x0000e600ff1a7b82 */ /* 0x000eb00000000a00 */
[----:B0-----:R-:W0:Y:S01]  /*0d60*/  LDC.64 R24, c[0x0][0x3a0] ;  /* 0x0000e800ff187b82 */ /* 0x001e220000000a00 */
[----:B--2---:R-:W-:-:S05]  /*0d70*/  IMAD.WIDE.U32 R26, R22, 0x4, R26 ;  /* 0x00000004161a7825 */ /* 0x004fca00078e001a */
[----:B------:R-:W2:Y:S01]  /*0d80*/  LDG.E.CONSTANT R20, desc[UR10][R26.64] ;  /* 0x0000000a1a147981 */ /* 0x000ea2000c1e9900 */
[----:B0-----:R-:W-:Y:S01]  /*0d90*/  IMAD.WIDE R24, R2, 0x4, R24 ;  /* 0x0000000402187825 */ /* 0x001fe200078e0218 */
[----:B-1----:R-:W-:Y:S02]  /*0da0*/  LOP3.LUT R12, R13, 0x3, RZ, 0xc0, !PT ;  /* 0x000000030d0c7812 */ /* 0x002fe400078ec0ff */
[----:B------:R-:W-:Y:S02]  /*0db0*/  SHF.R.U32.HI R15, RZ, 0x2, R13 ;  /* 0x00000002ff0f7819 */ /* 0x000fe4000001160d */
[----:B------:R-:W2:Y:S01]  /*0dc0*/  LDG.E.CONSTANT R23, desc[UR10][R24.64] ;  /* 0x0000000a18177981 */ /* 0x000ea2000c1e9900 */
[----:B------:R-:W-:-:S03]  /*0dd0*/  MOV R13, RZ ;  /* 0x000000ff000d7202 */ /* 0x000fc60000000f00 */
[----:B------:R-:W-:-:S03]  /*0de0*/  IMAD.WIDE.U32 R12, R15, 0x8, R12 ;  /* 0x000000080f0c7825 */ /* 0x000fc600078e000c */
[----:B------:R-:W-:-:S04]  /*0df0*/  LEA R14, P0, R12, R0, 0x3 ;  /* 0x000000000c0e7211 */ /* 0x000fc800078018ff */
[----:B------:R-:W-:-:S05]  /*0e00*/  LEA.HI.X R15, R12, R3, R13, 0x3, P0 ;  /* 0x000000030c0f7211 */ /* 0x000fca00000f1c0d */
[----:B------:R0:W-:Y:S04]  /*0e10*/  ST.E.64 desc[UR10][R14.64], R8 ;  /* 0x000000080e007985 */ /* 0x0001e8000c101b0a */
[----:B------:R1:W-:Y:S04]  /*0e20*/  ST.E.64 desc[UR10][R14.64+0x200], R10 ;  /* 0x0002000a0e007985 */ /* 0x0003e8000c101b0a */
[----:B------:R1:W-:Y:S04]  /*0e30*/  ST.E.64 desc[UR10][R14.64+0x20], R4 ;  /* 0x000020040e007985 */ /* 0x0003e8000c101b0a */
[----:B------:R1:W-:Y:S04]  /*0e40*/  ST.E.64 desc[UR10][R14.64+0x220], R6 ;  /* 0x000220060e007985 */ /* 0x0003e8000c101b0a */
[----:B------:R-:W3:Y:S01]  /*0e50*/  LDL R18, [R1] ;  /* 0x0000000001127983 */ /* 0x000ee20000100800 */
[----:B------:R-:W-:Y:S01]  /*0e60*/  BSSY.RECONVERGENT B2, `(.L_x_24) ;  /* 0x000000f000027945 */ /* 0x000fe20003800200 */
[----:B--2---:R-:W-:-:S04]  /*0e70*/  FMUL R34, R20, R23 ;  /* 0x0000001714227220 */ /* 0x004fc80000400000 */
[----:B------:R-:W2:Y:S02]  /*0e80*/  MUFU.RCP R3, R34 ;  /* 0x0000002200037308 */ /* 0x000ea40000001000 */
[----:B--2---:R-:W-:-:S04]  /*0e90*/  FFMA R0, -R34, R3, 1 ;  /* 0x3f80000022007423 */ /* 0x004fc80000000103 */
[----:B------:R-:W-:Y:S02]  /*0ea0*/  FFMA R3, R3, R0, R3 ;  /* 0x0000000003037223 */ /* 0x000fe40000000003 */
[----:B---3--:R-:W2:Y:S02]  /*0eb0*/  FCHK P0, R18, R34 ;  /* 0x0000002212007302 */ /* 0x008ea40000000000 */
[----:B------:R-:W-:-:S04]  /*0ec0*/  FFMA R0, R18, R3, RZ ;  /* 0x0000000312007223 */ /* 0x000fc800000000ff */
[C---:B0-----:R-:W-:Y:S01]  /*0ed0*/  FFMA R8, -R34.reuse, R0, R18 ;  /* 0x0000000022087223 */ /* 0x041fe20000000112 */
[----:B------:R-:W-:-:S03]  /*0ee0*/  FSETP.GEU.AND P2, PT, R34, 9.9999999392252902908e-09, PT ;  /* 0x322bcc772200780b */ /* 0x000fc60003f4e000 */
[----:B------:R-:W-:Y:S01]  /*0ef0*/  FFMA R3, R3, R8, R0 ;  /* 0x0000000803037223 */ /* 0x000fe20000000000 */
[----:B------:R-:W-:Y:S01]  /*0f00*/  SHF.R.S32.HI R0, RZ, 0x1f, R2 ;  /* 0x0000001fff007819 */ /* 0x000fe20000011402 */
[----:B-12---:R-:W-:Y:S08]  /*0f10*/  @!P0 BRA `(.L_x_25) ;  /* 0x00000000000c8947 */ /* 0x006ff00003800000 */
[----:B------:R-:W-:-:S07]  /*0f20*/  MOV R19, 0xf40 ;  /* 0x00000f4000137802 */ /* 0x000fce0000000f00 */
[----:B------:R-:W-:Y:S05]  /*0f30*/  CALL.REL.NOINC `($__internal_1_$__cuda_sm3x_div_rn_noftz_f32_slowpath) ;  /* 0x00000184006c7944 */ /* 0x000fea0003c00000 */
[----:B------:R-:W-:-:S07]  /*0f40*/  MOV R3, R18 ;  /* 0x0000001200037202 */ /* 0x000fce0000000f00 */
.L_x_25:
[----:B------:R-:W-:Y:S05]  /*0f50*/  BSYNC.RECONVERGENT B2 ;  /* 0x0000000000027941 */ /* 0x000fea0003800200 */
.L_x_24:
[----:B------:R-:W0:Y:S01]  /*0f60*/  LDC.64 R36, c[0x0][0x390] ;  /* 0x0000e400ff247b82 */ /* 0x000e220000000a00 */
[----:B------:R-:W1:Y:S01]  /*0f70*/  LDCU UR4, c[0x0][0x3ac] ;  /* 0x00007580ff0477ac */ /* 0x000e620008000800 */
[----:B------:R-:W-:Y:S01]  /*0f80*/  FSEL R5, R3, RZ, P2 ;  /* 0x000000ff03057208 */ /* 0x000fe20001000000 */
[----:B------:R-:W-:Y:S02]  /*0f90*/  VIADD R3, R2, 0x1 ;  /* 0x0000000102037836 */ /* 0x000fe40000000000 */
[----:B-1----:R-:W-:-:S03]  /*0fa0*/  IMAD R7, R22, UR4, R2 ;  /* 0x0000000416077c24 */ /* 0x002fc6000f8e0202 */
[----:B------:R-:W-:Y:S01]  /*0fb0*/  ISETP.GE.AND P0, PT, R3, UR4, PT ;  /* 0x0000000403007c0c */ /* 0x000fe2000bf06270 */
[----:B0-----:R-:W-:-:S05]  /*0fc0*/  IMAD.WIDE R36, R7, 0x4, R36 ;  /* 0x0000000407247825 */ /* 0x001fca00078e0224 */
[----:B------:R0:W-:Y:S07]  /*0fd0*/  STG.E desc[UR10][R36.64], R5 ;  /* 0x0000000524007986 */ /* 0x0001ee000c10190a */
[----:B------:R-:W-:Y:S05]  /*0fe0*/  @P0 BRA `(.L_x_26) ;  /* 0x00000000004c0947 */ /* 0x000fea0003800000 */
[----:B0-----:R-:W2:Y:S04]  /*0ff0*/  LDG.E.CONSTANT R5, desc[UR10][R24.64+0x4] ;  /* 0x0000040a18057981 */ /* 0x001ea8000c1e9900 */
[----:B------:R-:W3:Y:S01]  /*1000*/  LDL R18, [R1+0x4] ;  /* 0x0000040001127983 */ /* 0x000ee20000100800 */
[----:B------:R-:W-:Y:S01]  /*1010*/  BSSY.RECONVERGENT B2, `(.L_x_27) ;  /* 0x000000e000027945 */ /* 0x000fe20003800200 */
[----:B--2---:R-:W-:-:S04]  /*1020*/  FMUL R34, R20, R5 ;  /* 0x0000000514227220 */ /* 0x004fc80000400000 */
[----:B------:R-:W0:Y:S01]  /*1030*/  MUFU.RCP R5, R34 ;  /* 0x0000002200057308 */ /* 0x000e220000001000 */
[----:B------:R-:W-:-:S07]  /*1040*/  FSETP.GEU.AND P2, PT, R34, 9.9999999392252902908e-09, PT ;  /* 0x322bcc772200780b */ /* 0x000fce0003f4e000 */
[----:B---3--:R-:W1:Y:S01]  /*1050*/  FCHK P0, R18, R34 ;  /* 0x0000002212007302 */ /* 0x008e620000000000 */
[----:B0-----:R-:W-:-:S04]  /*1060*/  FFMA R4, -R34, R5, 1 ;  /* 0x3f80000022047423 */ /* 0x001fc80000000105 */
[----:B------:R-:W-:-:S04]  /*1070*/  FFMA R5, R5, R4, R5 ;  /* 0x0000000405057223 */ /* 0x000fc80000000005 */
[----:B------:R-:W-:-:S04]  /*1080*/  FFMA R4, R18, R5, RZ ;  /* 0x0000000512047223 */ /* 0x000fc800000000ff */
[----:B------:R-:W-:-:S04]  /*1090*/  FFMA R6, -R34, R4, R18 ;  /* 0x0000000422067223 */ /* 0x000fc80000000112 */
[----:B------:R-:W-:Y:S01]  /*10a0*/  FFMA R4, R5, R6, R4 ;  /* 0x0000000605047223 */ /* 0x000fe20000000004 */
[----:B-1----:R-:W-:Y:S06]  /*10b0*/  @!P0 BRA `(.L_x_28) ;  /* 0x00000000000c8947 */ /* 0x002fec0003800000 */
[----:B------:R-:W-:-:S07]  /*10c0*/  MOV R19, 0x10e0 ;  /* 0x000010e000137802 */ /* 0x000fce0000000f00 */
[----:B------:R-:W-:Y:S05]  /*10d0*/  CALL.REL.NOINC `($__internal_1_$__cuda_sm3x_div_rn_noftz_f32_slowpath) ;  /* 0x0000018400047944 */ /* 0x000fea0003c00000 */
[----:B------:R-:W-:-:S07]  /*10e0*/  MOV R4, R18 ;  /* 0x0000001200047202 */ /* 0x000fce0000000f00 */
.L_x_28:
[----:B------:R-:W-:Y:S05]  /*10f0*/  BSYNC.RECONVERGENT B2 ;  /* 0x0000000000027941 */ /* 0x000fea0003800200 */
.L_x_27:
[----:B------:R-:W-:-:S05]  /*1100*/  FSEL R5, R4, RZ, P2 ;  /* 0x000000ff04057208 */ /* 0x000fca0001000000 */
[----:B------:R1:W-:Y:S02]  /*1110*/  STG.E desc[UR10][R36.64+0x4], R5 ;  /* 0x0000040524007986 */ /* 0x0003e4000c10190a */
.L_x_26:
[----:B------:R-:W2:Y:S01]  /*1120*/  LDCU UR4, c[0x0][0x3ac] ;  /* 0x00007580ff0477ac */ /* 0x000ea20008000800 */
[----:B------:R-:W-:-:S04]  /*1130*/  IADD3 R4, PT, PT, R2, 0x2, RZ ;  /* 0x0000000202047810 */ /* 0x000fc80007ffe0ff */
[----:B--2---:R-:W-:-:S13]  /*1140*/  ISETP.GE.AND P0, PT, R4, UR4, PT ;  /* 0x0000000404007c0c */ /* 0x004fda000bf06270 */
[----:B------:R-:W-:Y:S05]  /*1150*/  @P0 BRA `(.L_x_29) ;  /* 0x00000000004c0947 */ /* 0x000fea0003800000 */
[----:B01----:R-:W2:Y:S04]  /*1160*/  LDG.E.CONSTANT R5, desc[UR10][R24.64+0x8] ;  /* 0x0000080a18057981 */ /* 0x003ea8000c1e9900 */
        /* <DEDUP_REMOVED lines=14> */
[----:B------:R-:W-:-:S07]  /*1250*/  IMAD.MOV.U32 R5, RZ, RZ, R18 ;  /* 0x000000ffff057224 */ /* 0x000fce00078e0012 */
.L_x_31:
[----:B------:R-:W-:Y:S05]  /*1260*/  BSYNC.RECONVERGENT B2 ;  /* 0x0000000000027941 */ /* 0x000fea0003800200 */
.L_x_30:
[----:B------:R-:W-:-:S05]  /*1270*/  FSEL R5, R5, RZ, P2 ;  /* 0x000000ff05057208 */ /* 0x000fca0001000000 */
[----:B------:R2:W-:Y:S02]  /*1280*/  STG.E desc[UR10][R36.64+0x8], R5 ;  /* 0x0000080524007986 */ /* 0x0005e4000c10190a */
.L_x_29:
[----:B------:R-:W3:Y:S01]  /*1290*/  LDCU UR4, c[0x0][0x3ac] ;  /* 0x00007580ff0477ac */ /* 0x000ee20008000800 */
[----:B012---:R-:W-:-:S04]  /*12a0*/  IADD3 R5, PT, PT, R2, 0x3, RZ ;  /* 0x0000000302057810 */ /* 0x007fc80007ffe0ff */
[----:B---3--:R-:W-:-:S13]  /*12b0*/  ISETP.GE.AND P0, PT, R5, UR4, PT ;  /* 0x0000000405007c0c */ /* 0x008fda000bf06270 */
[----:B------:R-:W-:Y:S05]  /*12c0*/  @P0 BRA `(.L_x_32) ;  /* 0x00000000004c0947 */ /* 0x000fea0003800000 */
[----:B------:R-:W2:Y:S04]  /*12d0*/  LDG.E.CONSTANT R7, desc[UR10][R24.64+0xc] ;  /* 0x00000c0a18077981 */ /* 0x000ea8000c1e9900 */
        /* <DEDUP_REMOVED lines=15> */
.L_x_34:
[----:B------:R-:W-:Y:S05]  /*13d0*/  BSYNC.RECONVERGENT B2 ;  /* 0x0000000000027941 */ /* 0x000fea0003800200 */
.L_x_33:
[----:B------:R-:W-:-:S05]  /*13e0*/  FSEL R7, R6, RZ, P2 ;  /* 0x000000ff06077208 */ /* 0x000fca0001000000 */
[----:B------:R0:W-:Y:S02]  /*13f0*/  STG.E desc[UR10][R36.64+0xc], R7 ;  /* 0x00000c0724007986 */ /* 0x0001e4000c10190a */
.L_x_32:
[----:B------:R-:W1:Y:S01]  /*1400*/  LDCU UR4, c[0x0][0x3ac] ;  /* 0x00007580ff0477ac */ /* 0x000e620008000800 */
[----:B------:R-:W-:-:S05]  /*1410*/  VIADD R6, R2, 0x4 ;  /* 0x0000000402067836 */ /* 0x000fca0000000000 */
[----:B-1----:R-:W-:-:S13]  /*1420*/  ISETP.GE.AND P0, PT, R6, UR4, PT ;  /* 0x0000000406007c0c */ /* 0x002fda000bf06270 */
        /* <DEDUP_REMOVED lines=17> */
.L_x_37:
[----:B------:R-:W-:Y:S05]  /*1540*/  BSYNC.RECONVERGENT B2 ;  /* 0x0000000000027941 */ /* 0x000fea0003800200 */
.L_x_36:
[----:B------:R-:W-:-:S05]  /*1550*/  FSEL R7, R7, RZ, P2 ;  /* 0x000000ff07077208 */ /* 0x000fca0001000000 */
[----:B------:R1:W-:Y:S02]  /*1560*/  STG.E desc[UR10][R36.64+0x10], R7 ;  /* 0x0000100724007986 */ /* 0x0003e4000c10190a */
.L_x_35:
[----:B------:R-:W2:Y:S01]  /*1570*/  LDCU UR4, c[0x0][0x3ac] ;  /* 0x00007580ff0477ac */ /* 0x000ea20008000800 */
[----:B01----:R-:W-:-:S04]  /*1580*/  IADD3 R7, PT, PT, R2, 0x5, RZ ;  /* 0x0000000502077810 */ /* 0x003fc80007ffe0ff */
[----:B--2---:R-:W-:-:S13]  /*1590*/  ISETP.GE.AND P0, PT, R7, UR4, PT ;  /* 0x0000000407007c0c */ /* 0x004fda000bf06270 */
        /* <DEDUP_REMOVED lines=17> */
.L_x_40:
[----:B------:R-:W-:Y:S05]  /*16b0*/  BSYNC.RECONVERGENT B2 ;  /* 0x0000000000027941 */ /* 0x000fea0003800200 */
.L_x_39:
[----:B------:R-:W-:-:S05]  /*16c0*/  FSEL R9, R8, RZ, P2 ;  /* 0x000000ff08097208 */ /* 0x000fca0001000000 */
[----:B------:R0:W-:Y:S02]  /*16d0*/  STG.E desc[UR10][R36.64+0x14], R9 ;  /* 0x0000140924007986 */ /* 0x0001e4000c10190a */
.L_x_38:
[----:B------:R-:W1:Y:S01]  /*16e0*/  LDCU UR4, c[0x0][0x3ac] ;  /* 0x00007580ff0477ac */ /* 0x000e620008000800 */
[----:B------:R-:W-:-:S04]  /*16f0*/  IADD3 R8, PT, PT, R2, 0x6, RZ ;  /* 0x0000000602087810 */ /* 0x000fc80007ffe0ff */
        /* <DEDUP_REMOVED lines=18> */
.L_x_43:
[----:B------:R-:W-:Y:S05]  /*1820*/  BSYNC.RECONVERGENT B2 ;  /* 0x0000000000027941 */ /* 0x000fea0003800200 */
.L_x_42:
[----:B------:R-:W-:-:S05]  /*1830*/  FSEL R9, R9, RZ, P2 ;  /* 0x000000ff09097208 */ /* 0x000fca0001000000 */
[----:B------:R1:W-:Y:S02]  /*1840*/  STG.E desc[UR10][R36.64+0x18], R9 ;  /* 0x0000180924007986 */ /* 0x0003e4000c10190a */
.L_x_41:
[----:B------:R-:W2:Y:S01]  /*1850*/  LDCU UR4, c[0x0][0x3ac] ;  /* 0x00007580ff0477ac */ /* 0x000ea20008000800 */
[----:B01----:R-:W-:-:S05]  /*1860*/  VIADD R9, R2, 0x7 ;  /* 0x0000000702097836 */ /* 0x003fca0000000000 */
        /* <DEDUP_REMOVED lines=18> */
.L_x_46:
[----:B------:R-:W-:Y:S05]  /*1990*/  BSYNC.RECONVERGENT B2 ;  /* 0x0000000000027941 */ /* 0x000fea0003800200 */
.L_x_45:
[----:B------:R-:W-:-:S05]  /*19a0*/  FSEL R11, R10, RZ, P2 ;  /* 0x000000ff0a0b7208 */ /* 0x000fca0001000000 */
[----:B------:R0:W-:Y:S02]  /*19b0*/  STG.E desc[UR10][R36.64+0x1c], R11 ;  /* 0x00001c0b24007986 */ /* 0x0001e4000c10190a */
.L_x_44:
        /* <DEDUP_REMOVED lines=20> */
.L_x_49:
[----:B------:R-:W-:Y:S05]  /*1b00*/  BSYNC.RECONVERGENT B2 ;  /* 0x0000000000027941 */ /* 0x000fea0003800200 */
.L_x_48:
[----:B------:R-:W-:-:S05]  /*1b10*/  FSEL R11, R11, RZ, P2 ;  /* 0x000000ff0b0b7208 */ /* 0x000fca0001000000 */
[----:B------:R1:W-:Y:S02]  /*1b20*/  STG.E desc[UR10][R36.64+0x20], R11 ;  /* 0x0000200b24007986 */ /* 0x0003e4000c10190a */
.L_x_47:
        /* <DEDUP_REMOVED lines=20> */
.L_x_52:
[----:B------:R-:W-:Y:S05]  /*1c70*/  BSYNC.RECONVERGENT B2 ;  /* 0x0000000000027941 */ /* 0x000fea0003800200 */
.L_x_51:
[----:B------:R-:W-:-:S05]  /*1c80*/  FSEL R13, R12, RZ, P2 ;  /* 0x000000ff0c0d7208 */ /* 0x000fca0001000000 */
[----:B------:R0:W-:Y:S02]  /*1c90*/  STG.E desc[UR10][R36.64+0x24], R13 ;  /* 0x0000240d24007986 */ /* 0x0001e4000c10190a */
.L_x_50:
        /* <DEDUP_REMOVED lines=20> */
.L_x_55:
[----:B------:R-:W-:Y:S05]  /*1de0*/  BSYNC.RECONVERGENT B2 ;  /* 0x0000000000027941 */ /* 0x000fea0003800200 */
.L_x_54:
[----:B------:R-:W-:-:S05]  /*1df0*/  FSEL R13, R13, RZ, P2 ;  /* 0x000000ff0d0d7208 */ /* 0x000fca0001000000 */
[----:B------:R1:W-:Y:S02]  /*1e00*/  STG.E desc[UR10][R36.64+0x28], R13 ;  /* 0x0000280d24007986 */ /* 0x0003e4000c10190a */
.L_x_53:
        /* <DEDUP_REMOVED lines=20> */
.L_x_58:
[----:B------:R-:W-:Y:S05]  /*1f50*/  BSYNC.RECONVERGENT B2 ;  /* 0x0000000000027941 */ /* 0x000fea0003800200 */
.L_x_57:
[----:B------:R-:W-:-:S05]  /*1f60*/  FSEL R15, R14, RZ, P2 ;  /* 0x000000ff0e0f7208 */ /* 0x000fca0001000000 */
[----:B------:R0:W-:Y:S02]  /*1f70*/  STG.E desc[UR10][R36.64+0x2c], R15 ;  /* 0x00002c0f24007986 */ /* 0x0001e4000c10190a */
.L_x_56:
        /* <DEDUP_REMOVED lines=20> */
.L_x_61:
[----:B------:R-:W-:Y:S05]  /*20c0*/  BSYNC.RECONVERGENT B2 ;  /* 0x0000000000027941 */ /* 0x000fea0003800200 */
.L_x_60:
[----:B------:R-:W-:-:S05]  /*20d0*/  FSEL R15, R15, RZ, P2 ;  /* 0x000000ff0f0f7208 */ /* 0x000fca0001000000 */
[----:B------:R1:W-:Y:S02]  /*20e0*/  STG.E desc[UR10][R36.64+0x30], R15 ;  /* 0x0000300f24007986 */ /* 0x0003e4000c10190a */
.L_x_59:
        /* <DEDUP_REMOVED lines=20> */
.L_x_64:
[----:B------:R-:W-:Y:S05]  /*2230*/  BSYNC.RECONVERGENT B2 ;  /* 0x0000000000027941 */ /* 0x000fea0003800200 */
.L_x_63:
[----:B------:R-:W-:-:S05]  /*2240*/  FSEL R17, R16, RZ, P2 ;  /* 0x000000ff10117208 */ /* 0x000fca0001000000 */
[----:B------:R0:W-:Y:S02]  /*2250*/  STG.E desc[UR10][R36.64+0x34], R17 ;  /* 0x0000341124007986 */ /* 0x0001e4000c10190a */
.L_x_62:
        /* <DEDUP_REMOVED lines=20> */
.L_x_67:
[----:B------:R-:W-:Y:S05]  /*23a0*/  BSYNC.RECONVERGENT B2 ;  /* 0x0000000000027941 */ /* 0x000fea0003800200 */
.L_x_66:
[----:B------:R-:W-:-:S05]  /*23b0*/  FSEL R17, R17, RZ, P2 ;  /* 0x000000ff11117208 */ /* 0x000fca0001000000 */
[----:B------:R1:W-:Y:S02]  /*23c0*/  STG.E desc[UR10][R36.64+0x38], R17 ;  /* 0x0000381124007986 */ /* 0x0003e4000c10190a */
.L_x_65:
        /* <DEDUP_REMOVED lines=20> */
.L_x_70:
[----:B------:R-:W-:Y:S05]  /*2510*/  BSYNC.RECONVERGENT B2 ;  /* 0x0000000000027941 */ /* 0x000fea0003800200 */
.L_x_69:
[----:B------:R-:W-:-:S05]  /*2520*/  FSEL R19, R19, RZ, P2 ;  /* 0x000000ff13137208 */ /* 0x000fca0001000000 */
[----:B------:R0:W-:Y:S02]  /*2530*/  STG.E desc[UR10][R36.64+0x3c], R19 ;  /* 0x00003c1324007986 */ /* 0x0001e4000c10190a */
.L_x_68:
[----:B0-----:R-:W0:Y:S01]  /*2540*/  LDC.64 R18, c[0x0][0x3a8] ;  /* 0x0000ea00ff127b82 */ /* 0x001e220000000a00 */
[----:B------:R-:W-:-:S04]  /*2550*/  IADD3 R28, PT, PT, R22, 0x1, RZ ;  /* 0x00000001161c7810 */ /* 0x000fc80007ffe0ff */
[----:B0-----:R-:W-:Y:S01]  /*2560*/  ISETP.GE.AND P0, PT, R28, R18, PT ;  /* 0x000000121c00720c */ /* 0x001fe20003f06270 */
[----:B------:R-:W-:-:S12]  /*2570*/  IMAD R29, R22, R19, R19 ;  /* 0x00000013161d7224 */ /* 0x000fd800078e0213 */
        /* <DEDUP_REMOVED lines=17> */
.L_x_73:
[----:B------:R-:W-:Y:S05]  /*2690*/  BSYNC.RECONVERGENT B2 ;  /* 0x0000000000027941 */ /* 0x000fea0003800200 */
.L_x_72:
[----:B------:R-:W0:Y:S01]  /*26a0*/  LDC R19, c[0x0][0x3ac] ;  /* 0x0000eb00ff137b82 */ /* 0x000e220000000800 */
[----:B------:R-:W-:Y:S01]  /*26b0*/  FSEL R21, R20, RZ, P2 ;  /* 0x000000ff14157208 */ /* 0x000fe20001000000 */
[----:B0-----:R-:W-:-:S05]  /*26c0*/  IMAD.WIDE R36, R19, 0x4, R36 ;  /* 0x0000000413247825 */ /* 0x001fca00078e0224 */
[----:B------:R0:W-:Y:S02]  /*26d0*/  STG.E desc[UR10][R36.64], R21 ;  /* 0x0000001524007986 */ /* 0x0001e4000c10190a */
.L_x_71:
[----:B------:R-:W1:Y:S01]  /*26e0*/  LDCU UR4, c[0x0][0x3a8] ;  /* 0x00007500ff0477ac */ /* 0x000e620008000800 */
[----:B0-----:R-:W0:Y:S01]  /*26f0*/  LDC.64 R20, c[0x0][0x390] ;  /* 0x0000e400ff147b82 */ /* 0x001e220000000a00 */
[----:B------:R-:W-:Y:S02]  /*2700*/  ISETP.GE.AND P0, PT, R3, R19, PT ;  /* 0x000000130300720c */ /* 0x000fe40003f06270 */
[----:B------:R-:W-:-:S04]  /*2710*/  IADD3 R18, P1, PT, R2, R29, RZ ;  /* 0x0000001d02127210 */ /* 0x000fc80007f3e0ff */
[----:B------:R-:W-:Y:S02]  /*2720*/  LEA.HI.X.SX32 R19, R29, R0, 0x1, P1 ;  /* 0x000000001d137211 */ /* 0x000fe400008f0eff */
[----:B-1----:R-:W-:Y:S02]  /*2730*/  ISETP.GE.OR P0, PT, R28, UR4, P0 ;  /* 0x000000041c007c0c */ /* 0x002fe40008706670 */
[----:B0-----:R-:W-:-:S04]  /*2740*/  LEA R36, P1, R18, R20, 0x2 ;  /* 0x0000001412247211 */ /* 0x001fc800078210ff */
[----:B------:R-:W-:-:S07]  /*2750*/  LEA.HI.X R37, R18, R21, R19, 0x2, P1 ;  /* 0x0000001512257211 */ /* 0x000fce00008f1413 */
[----:B------:R-:W-:Y:S05]  /*2760*/  @P0 BRA `(.L_x_74) ;  /* 0x0000000000500947 */ /* 0x000fea0003800000 */
[----:B------:R-:W2:Y:S04]  /*2770*/  LDG.E.CONSTANT R34, desc[UR10][R26.64+0x4] ;  /* 0x0000040a1a227981 */ /* 0x000ea8000c1e9900 */
        /* <DEDUP_REMOVED lines=16> */
.L_x_76:
[----:B------:R-:W-:Y:S05]  /*2880*/  BSYNC.RECONVERGENT B2 ;  /* 0x0000000000027941 */ /* 0x000fea0003800200 */
.L_x_75:
[----:B------:R-:W-:-:S05]  /*2890*/  FSEL R19, R19, RZ, P2 ;  /* 0x000000ff13137208 */ /* 0x000fca0001000000 */
[----:B------:R0:W-:Y:S02]  /*28a0*/  STG.E desc[UR10][R36.64+0x4], R19 ;  /* 0x0000041324007986 */ /* 0x0001e4000c10190a */
.L_x_74:
[----:B------:R-:W1:Y:S02]  /*28b0*/  LDCU.64 UR4, c[0x0][0x3a8] ;  /* 0x00007500ff0477ac */ /* 0x000e640008000a00 */
[----:B-1----:R-:W-:-:S04]  /*28c0*/  ISETP.GE.AND P0, PT, R4, UR5, PT ;  /* 0x0000000504007c0c */ /* 0x002fc8000bf06270 */
[----:B------:R-:W-:-:S13]  /*28d0*/  ISETP.GE.OR P0, PT, R28, UR4, P0 ;  /* 0x000000041c007c0c */ /* 0x000fda0008706670 */
[----:B------:R-:W-:Y:S05]  /*28e0*/  @P0 BRA `(.L_x_77) ;  /* 0x0000000000500947 */ /* 0x000fea0003800000 */
[----:B------:R-:W2:Y:S04]  /*28f0*/  LDG.E.CONSTANT R34, desc[UR10][R26.64+0x4] ;  /* 0x0000040a1a227981 */ /* 0x000ea8000c1e9900 */
        /* <DEDUP_REMOVED lines=16> */
.L_x_79:
[----:B------:R-:W-:Y:S05]  /*2a00*/  BSYNC.RECONVERGENT B2 ;  /* 0x0000000000027941 */ /* 0x000fea0003800200 */
.L_x_78:
[----:B------:R-:W-:-:S05]  /*2a10*/  FSEL R19, R19, RZ, P2 ;  /* 0x000000ff13137208 */ /* 0x000fca0001000000 */
[----:B------:R1:W-:Y:S02]  /*2a20*/  STG.E desc[UR10][R36.64+0x8], R19 ;  /* 0x0000081324007986 */ /* 0x0003e4000c10190a */
.L_x_77:
[----:B------:R-:W2:Y:S02]  /*2a30*/  LDCU.64 UR4, c[0x0][0x3a8] ;  /* 0x00007500ff0477ac */ /* 0x000ea40008000a00 */
[----:B--2---:R-:W-:-:S04]  /*2a40*/  ISETP.GE.AND P0, PT, R5, UR5, PT ;  /* 0x0000000505007c0c */ /* 0x004fc8000bf06270 */
[----:B------:R-:W-:-:S13]  /*2a50*/  ISETP.GE.OR P0, PT, R28, UR4, P0 ;  /* 0x000000041c007c0c */ /* 0x000fda0008706670 */
[----:B------:R-:W-:Y:S05]  /*2a60*/  @P0 BRA `(.L_x_80) ;  /* 0x0000000000500947 */ /* 0x000fea0003800000 */
[----:B------:R-:W2:Y:S04]  /*2a70*/  LDG.E.CONSTANT R34, desc[UR10][R26.64+0x4] ;  /* 0x0000040a1a227981 */ /* 0x000ea8000c1e9900 */
        /* <DEDUP_REMOVED lines=16> */
.L_x_82:
[----:B------:R-:W-:Y:S05]  /*2b80*/  BSYNC.RECONVERGENT B2 ;  /* 0x0000000000027941 */ /* 0x000fea0003800200 */
.L_x_81:
[----:B------:R-:W-:-:S05]  /*2b90*/  FSEL R19, R19, RZ, P2 ;  /* 0x000000ff13137208 */ /* 0x000fca0001000000 */
[----:B------:R2:W-:Y:S02]  /*2ba0*/  STG.E desc[UR10][R36.64+0xc], R19 ;  /* 0x00000c1324007986 */ /* 0x0005e4000c10190a */
.L_x_80:
[----:B------:R-:W3:Y:S02]  /*2bb0*/  LDCU.64 UR4, c[0x0][0x3a8] ;  /* 0x00007500ff0477ac */ /* 0x000ee40008000a00 */
[----:B---3--:R-:W-:-:S04]  /*2bc0*/  ISETP.GE.AND P0, PT, R6, UR5, PT ;  /* 0x0000000506007c0c */ /* 0x008fc8000bf06270 */
[----:B------:R-:W-:-:S13]  /*2bd0*/  ISETP.GE.OR P0, PT, R28, UR4, P0 ;  /* 0x000000041c007c0c */ /* 0x000fda0008706670 */
[----:B------:R-:W-:Y:S05]  /*2be0*/  @P0 BRA `(.L_x_83) ;  /* 0x0000000000500947 */ /* 0x000fea0003800000 */
[----:B------:R-:W3:Y:S04]  /*2bf0*/  LDG.E.CONSTANT R34, desc[UR10][R26.64+0x4] ;  /* 0x0000040a1a227981 */ /* 0x000ee8000c1e9900 */
[----:B012---:R-:W3:Y:S04]  /*2c00*/  LDG.E.CONSTANT R19, desc[UR10][R24.64+0x10] ;  /* 0x0000100a18137981 */ /* 0x007ee8000c1e9900 */
[----:B------:R-:W2:Y:S01]  /*2c10*/  LDL R18, [R1+0x50] ;  /* 0x0000500001127983 */ /* 0x000ea20000100800 */
[----:B------:R-:W-:Y:S01]  /*2c20*/  BSSY.RECONVERGENT B2, `(.L_x_84) ;  /* 0x000000e000027945 */ /* 0x000fe20003800200 */
[----:B---3--:R-:W-:-:S04]  /*2c30*/  FMUL R34, R19, R34 ;  /* 0x0000002213227220 */ /* 0x008fc80000400000 */
[----:B------:R-:W0:Y:S01]  /*2c40*/  MUFU.RCP R19, R34 ;  /* 0x0000002200137308 */ /* 0x000e220000001000 */
[----:B------:R-:W-:-:S07]  /*2c50*/  FSETP.GEU.AND P2, PT, R34, 9.9999999392252902908e-09, PT ;  /* 0x322bcc772200780b */ /* 0x000fce0003f4e000 */
[----:B--2---:R-:W1:Y:S01]  /*2c60*/  FCHK P0, R18, R34 ;  /* 0x0000002212007302 */ /* 0x004e620000000000 */
        /* <DEDUP_REMOVED lines=9> */
.L_x_85:
[----:B------:R-:W-:Y:S05]  /*2d00*/  BSYNC.RECONVERGENT B2 ;  /* 0x0000000000027941 */ /* 0x000fea0003800200 */
.L_x_84:
[----:B------:R-:W-:-:S05]  /*2d10*/  FSEL R19, R19, RZ, P2 ;  /* 0x000000ff13137208 */ /* 0x000fca0001000000 */
[----:B------:R3:W-:Y:S02]  /*2d20*/  STG.E desc[UR10][R36.64+0x10], R19 ;  /* 0x0000101324007986 */ /* 0x0007e4000c10190a */
.L_x_83:
[----:B------:R-:W4:Y:S02]  /*2d30*/  LDCU.64 UR4, c[0x0][0x3a8] ;  /* 0x00007500ff0477ac */ /* 0x000f240008000a00 */
[----:B----4-:R-:W-:-:S04]  /*2d40*/  ISETP.GE.AND P0, PT, R7, UR5, PT ;  /* 0x0000000507007c0c */ /* 0x010fc8000bf06270 */
[----:B------:R-:W-:-:S13]  /*2d50*/  ISETP.GE.OR P0, PT, R28, UR4, P0 ;  /* 0x000000041c007c0c */ /* 0x000fda0008706670 */
[----:B------:R-:W-:Y:S05]  /*2d60*/  @P0 BRA `(.L_x_86) ;  /* 0x0000000000500947 */ /* 0x000fea0003800000 */
[----:B------:R-:W4:Y:S04]  /*2d70*/  LDG.E.CONSTANT R34, desc[UR10][R26.64+0x4] ;  /* 0x0000040a1a227981 */ /* 0x000f28000c1e9900 */
[----:B0123--:R-:W4:Y:S04]  /*2d80*/  LDG.E.CONSTANT R19, desc[UR10][R24.64+0x14] ;  /* 0x0000140a18137981 */ /* 0x00ff28000c1e9900 */
[----:B------:R-:W2:Y:S01]  /*2d90*/  LDL R18, [R1+0x54] ;  /* 0x0000540001127983 */ /* 0x000ea20000100800 */
[----:B------:R-:W-:Y:S01]  /*2da0*/  BSSY.RECONVERGENT B2, `(.L_x_87) ;  /* 0x000000e000027945 */ /* 0x000fe20003800200 */
[----:B----4-:R-:W-:-:S04]  /*2db0*/  FMUL R34, R19, R34 ;  /* 0x0000002213227220 */ /* 0x010fc80000400000 */
        /* <DEDUP_REMOVED lines=12> */
.L_x_88:
[----:B------:R-:W-:Y:S05]  /*2e80*/  BSYNC.RECONVERGENT B2 ;  /* 0x0000000000027941 */ /* 0x000fea0003800200 */
.L_x_87:
[----:B------:R-:W-:-:S05]  /*2e90*/  FSEL R19, R19, RZ, P2 ;  /* 0x000000ff13137208 */ /* 0x000fca0001000000 */
[----:B------:R4:W-:Y:S02]  /*2ea0*/  STG.E desc[UR10][R36.64+0x14], R19 ;  /* 0x0000141324007986 */ /* 0x0009e4000c10190a */
.L_x_86:
[----:B------:R-:W5:Y:S02]  /*2eb0*/  LDCU.64 UR4, c[0x0][0x3a8] ;  /* 0x00007500ff0477ac */ /* 0x000f640008000a00 */
[----:B-----5:R-:W-:-:S04]  /*2ec0*/  ISETP.GE.AND P0, PT, R8, UR5, PT ;  /* 0x0000000508007c0c */ /* 0x020fc8000bf06270 */
[----:B------:R-:W-:-:S13]  /*2ed0*/  ISETP.GE.OR P0, PT, R28, UR4, P0 ;  /* 0x000000041c007c0c */ /* 0x000fda0008706670 */
[----:B------:R-:W-:Y:S05]  /*2ee0*/  @P0 BRA `(.L_x_89) ;  /* 0x0000000000500947 */ /* 0x000fea0003800000 */
[----:B------:R-:W5:Y:S04]  /*2ef0*/  LDG.E.CONSTANT R34, desc[UR10][R26.64+0x4] ;  /* 0x0000040a1a227981 */ /* 0x000f68000c1e9900 */
[----:B01234-:R-:W5:Y:S04]  /*2f00*/  LDG.E.CONSTANT R19, desc[UR10][R24.64+0x18] ;  /* 0x0000180a18137981 */ /* 0x01ff68000c1e9900 */
[----:B------:R-:W2:Y:S01]  /*2f10*/  LDL R18, [R1+0x58] ;  /* 0x0000580001127983 */ /* 0x000ea20000100800 */
[----:B------:R-:W-:Y:S01]  /*2f20*/  BSSY.RECONVERGENT B2, `(.L_x_90) ;  /* 0x000000e000027945 */ /* 0x000fe20003800200 */
[----:B-----5:R-:W-:-:S04]  /*2f30*/  FMUL R34, R19, R34 ;  /* 0x0000002213227220 */ /* 0x020fc80000400000 */
        /* <DEDUP_REMOVED lines=12> */
.L_x_91:
[----:B------:R-:W-:Y:S05]  /*3000*/  BSYNC.RECONVERGENT B2 ;  /* 0x0000000000027941 */ /* 0x000fea0003800200 */
.L_x_90:
[----:B------:R-:W-:-:S05]  /*3010*/  FSEL R19, R19, RZ, P2 ;  /* 0x000000ff13137208 */ /* 0x000fca0001000000 */
[----:B------:R0:W-:Y:S02]  /*3020*/  STG.E desc[UR10][R36.64+0x18], R19 ;  /* 0x0000181324007986 */ /* 0x0001e4000c10190a */
.L_x_89:
        /* <DEDUP_REMOVED lines=21> */
.L_x_94:
[----:B------:R-:W-:Y:S05]  /*3180*/  BSYNC.RECONVERGENT B2 ;  /* 0x0000000000027941 */ /* 0x000fea0003800200 */
.L_x_93:
[----:B------:R-:W-:-:S05]  /*3190*/  FSEL R19, R19, RZ, P2 ;  /* 0x000000ff13137208 */ /* 0x000fca0001000000 */
[----:B------:R0:W-:Y:S02]  /*31a0*/  STG.E desc[UR10][R36.64+0x1c], R19 ;  /* 0x00001c1324007986 */ /* 0x0001e4000c10190a */
.L_x_92:
        /* <DEDUP_REMOVED lines=21> */
.L_x_97:
[----:B------:R-:W-:Y:S05]  /*3300*/  BSYNC.RECONVERGENT B2 ;  /* 0x0000000000027941 */ /* 0x000fea0003800200 */
.L_x_96:
[----:B------:R-:W-:-:S05]  /*3310*/  FSEL R19, R19, RZ, P2 ;  /* 0x000000ff13137208 */ /* 0x000fca0001000000 */
[----:B------:R0:W-:Y:S02]  /*3320*/  STG.E desc[UR10][R36.64+0x20], R19 ;  /* 0x0000201324007986 */ /* 0x0001e4000c10190a */
.L_x_95:
        /* <DEDUP_REMOVED lines=21> */
.L_x_100:
[----:B------:R-:W-:Y:S05]  /*3480*/  BSYNC.RECONVERGENT B2 ;  /* 0x0000000000027941 */ /* 0x000fea0003800200 */
.L_x_99:
[----:B------:R-:W-:-:S05]  /*3490*/  FSEL R19, R19, RZ, P2 ;  /* 0x000000ff13137208 */ /* 0x000fca0001000000 */
[----:B------:R0:W-:Y:S02]  /*34a0*/  STG.E desc[UR10][R36.64+0x24], R19 ;  /* 0x0000241324007986 */ /* 0x0001e4000c10190a */
.L_x_98:
        /* <DEDUP_REMOVED lines=21> */
.L_x_103:
[----:B------:R-:W-:Y:S05]  /*3600*/  BSYNC.RECONVERGENT B2 ;  /* 0x0000000000027941 */ /* 0x000fea0003800200 */
.L_x_102:
[----:B------:R-:W-:-:S05]  /*3610*/  FSEL R19, R19, RZ, P2 ;  /* 0x000000ff13137208 */ /* 0x000fca0001000000 */
[----:B------:R0:W-:Y:S02]  /*3620*/  STG.E desc[UR10][R36.64+0x28], R19 ;  /* 0x0000281324007986 */ /* 0x0001e4000c10190a */
.L_x_101:
        /* <DEDUP_REMOVED lines=21> */
.L_x_106:
[----:B------:R-:W-:Y:S05]  /*3780*/  BSYNC.RECONVERGENT B2 ;  /* 0x0000000000027941 */ /* 0x000fea0003800200 */
.L_x_105:
[----:B------:R-:W-:-:S05]  /*3790*/  FSEL R19, R19, RZ, P2 ;  /* 0x000000ff13137208 */ /* 0x000fca0001000000 */
[----:B------:R0:W-:Y:S02]  /*37a0*/  STG.E desc[UR10][R36.64+0x2c], R19 ;  /* 0x00002c1324007986 */ /* 0x0001e4000c10190a */
.L_x_104:
        /* <DEDUP_REMOVED lines=21> */
.L_x_109:
[----:B------:R-:W-:Y:S05]  /*3900*/  BSYNC.RECONVERGENT B2 ;  /* 0x0000000000027941 */ /* 0x000fea0003800200 */
.L_x_108:
[----:B------:R-:W-:-:S05]  /*3910*/  FSEL R19, R19, RZ, P2 ;  /* 0x000000ff13137208 */ /* 0x000fca0001000000 */
[----:B------:R0:W-:Y:S02]  /*3920*/  STG.E desc[UR10][R36.64+0x30], R19 ;  /* 0x0000301324007986 */ /* 0x0001e4000c10190a */
.L_x_107:
        /* <DEDUP_REMOVED lines=21> */
.L_x_112:
[----:B------:R-:W-:Y:S05]  /*3a80*/  BSYNC.RECONVERGENT B2 ;  /* 0x0000000000027941 */ /* 0x000fea0003800200 */
.L_x_111:
[----:B------:R-:W-:-:S05]  /*3a90*/  FSEL R19, R19, RZ, P2 ;  /* 0x000000ff13137208 */ /* 0x000fca0001000000 */
[----:B------:R0:W-:Y:S02]  /*3aa0*/  STG.E desc[UR10][R36.64+0x34], R19 ;  /* 0x0000341324007986 */ /* 0x0001e4000c10190a */
.L_x_110:
        /* <DEDUP_REMOVED lines=21> */
.L_x_115:
[----:B------:R-:W-:Y:S05]  /*3c00*/  BSYNC.RECONVERGENT B2 ;  /* 0x0000000000027941 */ /* 0x000fea0003800200 */
.L_x_114:
[----:B------:R-:W-:-:S05]  /*3c10*/  FSEL R19, R19, RZ, P2 ;  /* 0x000000ff13137208 */ /* 0x000fca0001000000 */
[----:B------:R0:W-:Y:S02]  /*3c20*/  STG.E desc[UR10][R36.64+0x38], R19 ;  /* 0x0000381324007986 */ /* 0x0001e4000c10190a */
.L_x_113:
        /* <DEDUP_REMOVED lines=21> */
.L_x_118:
[----:B------:R-:W-:Y:S05]  /*3d80*/  BSYNC.RECONVERGENT B2 ;  /* 0x0000000000027941 */ /* 0x000fea0003800200 */
.L_x_117:
[----:B------:R-:W-:-:S05]  /*3d90*/  FSEL R19, R19, RZ, P2 ;  /* 0x000000ff13137208 */ /* 0x000fca0001000000 */
[----:B------:R0:W-:Y:S02]  /*3da0*/  STG.E desc[UR10][R36.64+0x3c], R19 ;  /* 0x00003c1324007986 */ /* 0x0001e4000c10190a */
.L_x_116:
[----:B------:R-:W5:Y:S01]  /*3db0*/  LDCU.64 UR4, c[0x0][0x3a8] ;  /* 0x00007500ff0477ac */ /* 0x000f620008000a00 */
[----:B------:R-:W-:-:S05]  /*3dc0*/  VIADD R20, R22, 0x2 ;  /* 0x0000000216147836 */ /* 0x000fca0000000000 */
[----:B-----5:R-:W-:Y:S02]  /*3dd0*/  ISETP.GE.AND P0, PT, R20, UR4, PT ;  /* 0x0000000414007c0c */ /* 0x020fe4000bf06270 */
[----:B------:R-:W-:-:S11]  /*3de0*/  IADD3 R29, PT, PT, R29, UR5, RZ ;  /* 0x000000051d1d7c10 */ /* 0x000fd6000fffe0ff */
[----:B------:R-:W-:Y:S05]  /*3df0*/  @P0 BRA `(.L_x_119) ;  /* 0x0000000000580947 */ /* 0x000fea0003800000 */
[----:B------:R-:W5:Y:S04]  /*3e00*/  LDG.E.CONSTANT R34, desc[UR10][R26.64+0x8] ;  /* 0x0000080a1a227981 */ /* 0x000f68000c1e9900 */
[----:B------:R-:W2:Y:S01]  /*3e10*/  LDL R18, [R1+0x80] ;  /* 0x0000800001127983 */ /* 0x000ea20000100800 */
[----:B------:R-:W-:Y:S01]  /*3e20*/  BSSY.RECONVERGENT B2, `(.L_x_120) ;  /* 0x000000e000027945 */ /* 0x000fe20003800200 */
[----:B-----5:R-:W-:-:S04]  /*3e30*/  FMUL R34, R23, R34 ;  /* 0x0000002217227220 */ /* 0x020fc80000400000 */
[----:B01234-:R-:W0:Y:S01]  /*3e40*/  MUFU.RCP R19, R34 ;  /* 0x0000002200137308 */ /* 0x01fe220000001000 */
[----:B------:R-:W-:-:S07]  /*3e50*/  FSETP.GEU.AND P2, PT, R34, 9.9999999392252902908e-09, PT ;  /* 0x322bcc772200780b */ /* 0x000fce0003f4e000 */
[----:B------:R-:W1:Y:S01]  /*3e60*/  FCHK P0, R18, R34 ;  /* 0x0000002212007302 */ /* 0x000e620000000000 */
        /* <DEDUP_REMOVED lines=9> */
.L_x_121:
[----:B------:R-:W-:Y:S05]  /*3f00*/  BSYNC.RECONVERGENT B2 ;  /* 0x0000000000027941 */ /* 0x000fea0003800200 */
.L_x_120:
[----:B------:R-:W0:Y:S01]  /*3f10*/  LDC.64 R18, c[0x0][0x390] ;  /* 0x0000e400ff127b82 */ /* 0x000e220000000a00 */
[----:B------:R-:W-:Y:S02]  /*3f20*/  IADD3 R31, PT, PT, R2, R29, RZ ;  /* 0x0000001d021f7210 */ /* 0x000fe40007ffe0ff */
[----:B------:R-:W-:-:S03]  /*3f30*/  FSEL R21, R21, RZ, P2 ;  /* 0x000000ff15157208 */ /* 0x000fc60001000000 */
[----:B0-----:R-:W-:-:S05]  /*3f40*/  IMAD.WIDE R18, R31, 0x4, R18 ;  /* 0x000000041f127825 */ /* 0x001fca00078e0212 */
[----:B------:R0:W-:Y:S02]  /*3f50*/  STG.E desc[UR10][R18.64], R21 ;  /* 0x0000001512007986 */ /* 0x0001e4000c10190a */
.L_x_119:
[----:B------:R-:W5:Y:S01]  /*3f60*/  LDCU.64 UR4, c[0x0][0x3a8] ;  /* 0x00007500ff0477ac */ /* 0x000f620008000a00 */
[----:B01234-:R-:W0:Y:S01]  /*3f70*/  LDC.64 R18, c[0x0][0x390] ;  /* 0x0000e400ff127b82 */ /* 0x01fe220000000a00 */
[----:B------:R-:W-:-:S04]  /*3f80*/  IADD3 R21, P1, PT, R2, R29, RZ ;  /* 0x0000001d02157210 */ /* 0x000fc80007f3e0ff */
[----:B------:R-:W-:Y:S02]  /*3f90*/  LEA.HI.X.SX32 R28, R29, R0, 0x1, P1 ;  /* 0x000000001d1c7211 */ /* 0x000fe400008f0eff */
[----:B-----5:R-:W-:-:S04]  /*3fa0*/  ISETP.GE.AND P0, PT, R3, UR5, PT ;  /* 0x0000000503007c0c */ /* 0x020fc8000bf06270 */
[----:B------:R-:W-:Y:S02]  /*3fb0*/  ISETP.GE.OR P0, PT, R20, UR4, P0 ;  /* 0x0000000414007c0c */ /* 0x000fe40008706670 */
        /* <DEDUP_REMOVED lines=20> */
.L_x_124:
[----:B------:R-:W-:Y:S05]  /*4100*/  BSYNC.RECONVERGENT B2 ;  /* 0x0000000000027941 */ /* 0x000fea0003800200 */
.L_x_123:
[----:B------:R-:W-:-:S05]  /*4110*/  FSEL R19, R19, RZ, P2 ;  /* 0x000000ff13137208 */ /* 0x000fca0001000000 */
[----:B------:R0:W-:Y:S02]  /*4120*/  STG.E desc[UR10][R36.64+0x4], R19 ;  /* 0x0000041324007986 */ /* 0x0001e4000c10190a */
.L_x_122:
        /* <DEDUP_REMOVED lines=21> */
.L_x_127:
[----:B------:R-:W-:Y:S05]  /*4280*/  BSYNC.RECONVERGENT B2 ;  /* 0x0000000000027941 */ /* 0x000fea0003800200 */
.L_x_126:
[----:B------:R-:W-:-:S05]  /*4290*/  FSEL R19, R19, RZ, P2 ;  /* 0x000000ff13137208 */ /* 0x000fca0001000000 */
[----:B------:R1:W-:Y:S02]  /*42a0*/  STG.E desc[UR10][R36.64+0x8], R19 ;  /* 0x0000081324007986 */ /* 0x0003e4000c10190a */
.L_x_125:
        /* <DEDUP_REMOVED lines=21> */
.L_x_130:
[----:B------:R-:W-:Y:S05]  /*4400*/  BSYNC.RECONVERGENT B2 ;  /* 0x0000000000027941 */ /* 0x000fea0003800200 */
.L_x_129:
[----:B------:R-:W-:-:S05]  /*4410*/  FSEL R19, R19, RZ, P2 ;  /* 0x000000ff13137208 */ /* 0x000fca0001000000 */
[----:B------:R2:W-:Y:S02]  /*4420*/  STG.E desc[UR10][R36.64+0xc], R19 ;  /* 0x00000c1324007986 */ /* 0x0005e4000c10190a */
.L_x_128:
        /* <DEDUP_REMOVED lines=21> */
.L_x_133:
[----:B------:R-:W-:Y:S05]  /*4580*/  BSYNC.RECONVERGENT B2 ;  /* 0x0000000000027941 */ /* 0x000fea0003800200 */
.L_x_132:
[----:B------:R-:W-:-:S05]  /*4590*/  FSEL R19, R19, RZ, P2 ;  /* 0x000000ff13137208 */ /* 0x000fca0001000000 */
[----:B------:R3:W-:Y:S02]  /*45a0*/  STG.E desc[UR10][R36.64+0x10], R19 ;  /* 0x0000101324007986 */ /* 0x0007e4000c10190a */
.L_x_131:
        /* <DEDUP_REMOVED lines=21> */
.L_x_136:
[----:B------:R-:W-:Y:S05]  /*4700*/  BSYNC.RECONVERGENT B2 ;  /* 0x0000000000027941 */ /* 0x000fea0003800200 */
.L_x_135:
[----:B------:R-:W-:-:S05]  /*4710*/  FSEL R19, R19, RZ, P2 ;  /* 0x000000ff13137208 */ /* 0x000fca0001000000 */
[----:B------:R4:W-:Y:S02]  /*4720*/  STG.E desc[UR10][R36.64+0x14], R19 ;  /* 0x0000141324007986 */ /* 0x0009e4000c10190a */
.L_x_134:
        /* <DEDUP_REMOVED lines=21> */
.L_x_139:
[----:B------:R-:W-:Y:S05]  /*4880*/  BSYNC.RECONVERGENT B2 ;  /* 0x0000000000027941 */ /* 0x000fea0003800200 */
.L_x_138:
[----:B------:R-:W-:-:S05]  /*4890*/  FSEL R19, R19, RZ, P2 ;  /* 0x000000ff13137208 */ /* 0x000fca0001000000 */
[----:B------:R0:W-:Y:S02]  /*48a0*/  STG.E desc[UR10][R36.64+0x18], R19 ;  /* 0x0000181324007986 */ /* 0x0001e4000c10190a */
.L_x_137:
        /* <DEDUP_REMOVED lines=21> */
.L_x_142:
[----:B------:R-:W-:Y:S05]  /*4a00*/  BSYNC.RECONVERGENT B2 ;  /* 0x0000000000027941 */ /* 0x000fea0003800200 */
.L_x_141:
[----:B------:R-:W-:-:S05]  /*4a10*/  FSEL R19, R19, RZ, P2 ;  /* 0x000000ff13137208 */ /* 0x000fca0001000000 */
[----:B------:R0:W-:Y:S02]  /*4a20*/  STG.E desc[UR10][R36.64+0x1c], R19 ;  /* 0x00001c1324007986 */ /* 0x0001e4000c10190a */
.L_x_140:
        /* <DEDUP_REMOVED lines=21> */
.L_x_145:
[----:B------:R-:W-:Y:S05]  /*4b80*/  BSYNC.RECONVERGENT B2 ;  /* 0x0000000000027941 */ /* 0x000fea0003800200 */
.L_x_144:
[----:B------:R-:W-:-:S05]  /*4b90*/  FSEL R19, R19, RZ, P2 ;  /* 0x000000ff13137208 */ /* 0x000fca0001000000 */
[----:B------:R0:W-:Y:S02]  /*4ba0*/  STG.E desc[UR10][R36.64+0x20], R19 ;  /* 0x0000201324007986 */ /* 0x0001e4000c10190a */
.L_x_143:
        /* <DEDUP_REMOVED lines=21> */
.L_x_148:
[----:B------:R-:W-:Y:S05]  /*4d00*/  BSYNC.RECONVERGENT B2 ;  /* 0x0000000000027941 */ /* 0x000fea0003800200 */
.L_x_147:
[----:B------:R-:W-:-:S05]  /*4d10*/  FSEL R19, R19, RZ, P2 ;  /* 0x000000ff13137208 */ /* 0x000fca0001000000 */
[----:B------:R0:W-:Y:S02]  /*4d20*/  STG.E desc[UR10][R36.64+0x24], R19 ;  /* 0x0000241324007986 */ /* 0x0001e4000c10190a */
.L_x_146:
        /* <DEDUP_REMOVED lines=21> */
.L_x_151:
[----:B------:R-:W-:Y:S05]  /*4e80*/  BSYNC.RECONVERGENT B2 ;  /* 0x0000000000027941 */ /* 0x000fea0003800200 */
.L_x_150:
[----:B------:R-:W-:-:S05]  /*4e90*/  FSEL R19, R19, RZ, P2 ;  /* 0x000000ff13137208 */ /* 0x000fca0001000000 */
[----:B------:R0:W-:Y:S02]  /*4ea0*/  STG.E desc[UR10][R36.64+0x28], R19 ;  /* 0x0000281324007986 */ /* 0x0001e4000c10190a */
.L_x_149:
        /* <DEDUP_REMOVED lines=21> */
.L_x_154:
[----:B------:R-:W-:Y:S05]  /*5000*/  BSYNC.RECONVERGENT B2 ;  /* 0x0000000000027941 */ /* 0x000fea0003800200 */
.L_x_153:
[----:B------:R-:W-:-:S05]  /*5010*/  FSEL R19, R19, RZ, P2 ;  /* 0x000000ff13137208 */ /* 0x000fca0001000000 */
[----:B------:R0:W-:Y:S02]  /*5020*/  STG.E desc[UR10][R36.64+0x2c], R19 ;  /* 0x00002c1324007986 */ /* 0x0001e4000c10190a */
.L_x_152:
        /* <DEDUP_REMOVED lines=21> */
.L_x_157:
[----:B------:R-:W-:Y:S05]  /*5180*/  BSYNC.RECONVERGENT B2 ;  /* 0x0000000000027941 */ /* 0x000fea0003800200 */
.L_x_156:
[----:B------:R-:W-:-:S05]  /*5190*/  FSEL R19, R19, RZ, P2 ;  /* 0x000000ff13137208 */ /* 0x000fca0001000000 */
[----:B------:R0:W-:Y:S02]  /*51a0*/  STG.E desc[UR10][R36.64+0x30], R19 ;  /* 0x0000301324007986 */ /* 0x0001e4000c10190a */
.L_x_155:
        /* <DEDUP_REMOVED lines=21> */
.L_x_160:
[----:B------:R-:W-:Y:S05]  /*5300*/  BSYNC.RECONVERGENT B2 ;  /* 0x0000000000027941 */ /* 0x000fea0003800200 */
.L_x_159:
[----:B------:R-:W-:-:S05]  /*5310*/  FSEL R19, R19, RZ, P2 ;  /* 0x000000ff13137208 */ /* 0x000fca0001000000 */
[----:B------:R0:W-:Y:S02]  /*5320*/  STG.E desc[UR10][R36.64+0x34], R19 ;  /* 0x0000341324007986 */ /* 0x0001e4000c10190a */
.L_x_158:
        /* <DEDUP_REMOVED lines=21> */
.L_x_163:
[----:B------:R-:W-:Y:S05]  /*5480*/  BSYNC.RECONVERGENT B2 ;  /* 0x0000000000027941 */ /* 0x000fea0003800200 */
.L_x_162:
[----:B------:R-:W-:-:S05]  /*5490*/  FSEL R19, R19, RZ, P2 ;  /* 0x000000ff13137208 */ /* 0x000fca0001000000 */
[----:B------:R0:W-:Y:S02]  /*54a0*/  STG.E desc[UR10][R36.64+0x38], R19 ;  /* 0x0000381324007986 */ /* 0x0001e4000c10190a */
.L_x_161:
        /* <DEDUP_REMOVED lines=21> */
.L_x_166:
[----:B------:R-:W-:Y:S05]  /*5600*/  BSYNC.RECONVERGENT B2 ;  /* 0x0000000000027941 */ /* 0x000fea0003800200 */
.L_x_165:
[----:B------:R-:W-:-:S05]  /*5610*/  FSEL R19, R19, RZ, P2 ;  /* 0x000000ff13137208 */ /* 0x000fca0001000000 */
[----:B------:R0:W-:Y:S02]  /*5620*/  STG.E desc[UR10][R36.64+0x3c], R19 ;  /* 0x00003c1324007986 */ /* 0x0001e4000c10190a */
.L_x_164:
[----:B------:R-:W5:Y:S01]  /*5630*/  LDCU.64 UR4, c[0x0][0x3a8] ;  /* 0x00007500ff0477ac */ /* 0x000f620008000a00 */
[----:B------:R-:W-:-:S04]  /*5640*/  IADD3 R20, PT, PT, R22, 0x3, RZ ;  /* 0x0000000316147810 */ /* 0x000fc80007ffe0ff */
[----:B-----5:R-:W-:Y:S01]  /*5650*/  ISETP.GE.AND P0, PT, R20, UR4, PT ;  /* 0x0000000414007c0c */ /* 0x020fe2000bf06270 */
[----:B------:R-:W-:-:S12]  /*5660*/  VIADD R29, R29, UR5 ;  /* 0x000000051d1d7c36 */ /* 0x000fd80008000000 */
        /* <DEDUP_REMOVED lines=17> */
.L_x_169:
[----:B------:R-:W-:Y:S05]  /*5780*/  BSYNC.RECONVERGENT B2 ;  /* 0x0000000000027941 */ /* 0x000fea0003800200 */
.L_x_168:
[----:B------:R-:W0:Y:S01]  /*5790*/  LDC.64 R18, c[0x0][0x390] ;  /* 0x0000e400ff127b82 */ /* 0x000e220000000a00 */
[----:B------:R-:W-:Y:S02]  /*57a0*/  IADD3 R31, PT, PT, R2, R29, RZ ;  /* 0x0000001d021f7210 */ /* 0x000fe40007ffe0ff */
[----:B------:R-:W-:-:S03]  /*57b0*/  FSEL R21, R21, RZ, P2 ;  /* 0x000000ff15157208 */ /* 0x000fc60001000000 */
[----:B0-----:R-:W-:-:S05]  /*57c0*/  IMAD.WIDE R18, R31, 0x4, R18 ;  /* 0x000000041f127825 */ /* 0x001fca00078e0212 */
[----:B------:R0:W-:Y:S02]  /*57d0*/  STG.E desc[UR10][R18.64], R21 ;  /* 0x0000001512007986 */ /* 0x0001e4000c10190a */
.L_x_167:
        /* <DEDUP_REMOVED lines=26> */
.L_x_172:
[----:B------:R-:W-:Y:S05]  /*5980*/  BSYNC.RECONVERGENT B2 ;  /* 0x0000000000027941 */ /* 0x000fea0003800200 */
.L_x_171:
[----:B------:R-:W-:-:S05]  /*5990*/  FSEL R19, R19, RZ, P2 ;  /* 0x000000ff13137208 */ /* 0x000fca0001000000 */
[----:B------:R0:W-:Y:S02]  /*59a0*/  STG.E desc[UR10][R36.64+0x4], R19 ;  /* 0x0000041324007986 */ /* 0x0001e4000c10190a */
.L_x_170:
        /* <DEDUP_REMOVED lines=21> */
.L_x_175:
[----:B------:R-:W-:Y:S05]  /*5b00*/  BSYNC.RECONVERGENT B2 ;  /* 0x0000000000027941 */ /* 0x000fea0003800200 */
.L_x_174:
[----:B------:R-:W-:-:S05]  /*5b10*/  FSEL R19, R19, RZ, P2 ;  /* 0x000000ff13137208 */ /* 0x000fca0001000000 */
[----:B------:R1:W-:Y:S02]  /*5b20*/  STG.E desc[UR10][R36.64+0x8], R19 ;  /* 0x0000081324007986 */ /* 0x0003e4000c10190a */
.L_x_173:
        /* <DEDUP_REMOVED lines=21> */
.L_x_178:
[----:B------:R-:W-:Y:S05]  /*5c80*/  BSYNC.RECONVERGENT B2 ;  /* 0x0000000000027941 */ /* 0x000fea0003800200 */
.L_x_177:
[----:B------:R-:W-:-:S05]  /*5c90*/  FSEL R19, R19, RZ, P2 ;  /* 0x000000ff13137208 */ /* 0x000fca0001000000 */
[----:B------:R2:W-:Y:S02]  /*5ca0*/  STG.E desc[UR10][R36.64+0xc], R19 ;  /* 0x00000c1324007986 */ /* 0x0005e4000c10190a */
.L_x_176:
        /* <DEDUP_REMOVED lines=21> */
.L_x_181:
[----:B------:R-:W-:Y:S05]  /*5e00*/  BSYNC.RECONVERGENT B2 ;  /* 0x0000000000027941 */ /* 0x000fea0003800200 */
.L_x_180:
[----:B------:R-:W-:-:S05]  /*5e10*/  FSEL R19, R19, RZ, P2 ;  /* 0x000000ff13137208 */ /* 0x000fca0001000000 */
[----:B------:R3:W-:Y:S02]  /*5e20*/  STG.E desc[UR10][R36.64+0x10], R19 ;  /* 0x0000101324007986 */ /* 0x0007e4000c10190a */
.L_x_179:
        /* <DEDUP_REMOVED lines=21> */
.L_x_184:
[----:B------:R-:W-:Y:S05]  /*5f80*/  BSYNC.RECONVERGENT B2 ;  /* 0x0000000000027941 */ /* 0x000fea0003800200 */
.L_x_183:
[----:B------:R-:W-:-:S05]  /*5f90*/  FSEL R19, R19, RZ, P2 ;  /* 0x000000ff13137208 */ /* 0x000fca0001000000 */
[----:B------:R4:W-:Y:S02]  /*5fa0*/  STG.E desc[UR10][R36.64+0x14], R19 ;  /* 0x0000141324007986 */ /* 0x0009e4000c10190a */
.L_x_182:
        /* <DEDUP_REMOVED lines=21> */
.L_x_187:
[----:B------:R-:W-:Y:S05]  /*6100*/  BSYNC.RECONVERGENT B2 ;  /* 0x0000000000027941 */ /* 0x000fea0003800200 */
.L_x_186:
[----:B------:R-:W-:-:S05]  /*6110*/  FSEL R19, R19, RZ, P2 ;  /* 0x000000ff13137208 */ /* 0x000fca0001000000 */
[----:B------:R0:W-:Y:S02]  /*6120*/  STG.E desc[UR10][R36.64+0x18], R19 ;  /* 0x0000181324007986 */ /* 0x0001e4000c10190a */
.L_x_185:
        /* <DEDUP_REMOVED lines=21> */
.L_x_190:
[----:B------:R-:W-:Y:S05]  /*6280*/  BSYNC.RECONVERGENT B2 ;  /* 0x0000000000027941 */ /* 0x000fea0003800200 */
.L_x_189:
[----:B------:R-:W-:-:S05]  /*6290*/  FSEL R19, R19, RZ, P2 ;  /* 0x000000ff13137208 */ /* 0x000fca0001000000 */
[----:B------:R0:W-:Y:S02]  /*62a0*/  STG.E desc[UR10][R36.64+0x1c], R19 ;  /* 0x00001c1324007986 */ /* 0x0001e4000c10190a */
.L_x_188:
        /* <DEDUP_REMOVED lines=21> */
.L_x_193:
[----:B------:R-:W-:Y:S05]  /*6400*/  BSYNC.RECONVERGENT B2 ;  /* 0x0000000000027941 */ /* 0x000fea0003800200 */
.L_x_192:
[----:B------:R-:W-:-:S05]  /*6410*/  FSEL R19, R19, RZ, P2 ;  /* 0x000000ff13137208 */ /* 0x000fca0001000000 */
[----:B------:R0:W-:Y:S02]  /*6420*/  STG.E desc[UR10][R36.64+0x20], R19 ;  /* 0x0000201324007986 */ /* 0x0001e4000c10190a */
.L_x_191:
        /* <DEDUP_REMOVED lines=21> */
.L_x_196:
[----:B------:R-:W-:Y:S05]  /*6580*/  BSYNC.RECONVERGENT B2 ;  /* 0x0000000000027941 */ /* 0x000fea0003800200 */
.L_x_195:
[----:B------:R-:W-:-:S05]  /*6590*/  FSEL R19, R19, RZ, P2 ;  /* 0x000000ff13137208 */ /* 0x000fca0001000000 */
[----:B------:R0:W-:Y:S02]  /*65a0*/  STG.E desc[UR10][R36.64+0x24], R19 ;  /* 0x0000241324007986 */ /* 0x0001e4000c10190a */
.L_x_194:
        /* <DEDUP_REMOVED lines=21> */
.L_x_199:
[----:B------:R-:W-:Y:S05]  /*6700*/  BSYNC.RECONVERGENT B2 ;  /* 0x0000000000027941 */ /* 0x000fea0003800200 */
.L_x_198:
[----:B------:R-:W-:-:S05]  /*6710*/  FSEL R19, R19, RZ, P2 ;  /* 0x000000ff13137208 */ /* 0x000fca0001000000 */
[----:B------:R0:W-:Y:S02]  /*6720*/  STG.E desc[UR10][R36.64+0x28], R19 ;  /* 0x0000281324007986 */ /* 0x0001e4000c10190a */
.L_x_197:
        /* <DEDUP_REMOVED lines=21> */
.L_x_202:
[----:B------:R-:W-:Y:S05]  /*6880*/  BSYNC.RECONVERGENT B2 ;  /* 0x0000000000027941 */ /* 0x000fea0003800200 */
.L_x_201:
[----:B------:R-:W-:-:S05]  /*6890*/  FSEL R19, R19, RZ, P2 ;  /* 0x000000ff13137208 */ /* 0x000fca0001000000 */
[----:B------:R0:W-:Y:S02]  /*68a0*/  STG.E desc[UR10][R36.64+0x2c], R19 ;  /* 0x00002c1324007986 */ /* 0x0001e4000c10190a */
.L_x_200:
        /* <DEDUP_REMOVED lines=21> */
.L_x_205:
[----:B------:R-:W-:Y:S05]  /*6a00*/  BSYNC.RECONVERGENT B2 ;  /* 0x0000000000027941 */ /* 0x000fea0003800200 */
.L_x_204:
[----:B------:R-:W-:-:S05]  /*6a10*/  FSEL R19, R19, RZ, P2 ;  /* 0x000000ff13137208 */ /* 0x000fca0001000000 */
[----:B------:R0:W-:Y:S02]  /*6a20*/  STG.E desc[UR10][R36.64+0x30], R19 ;  /* 0x0000301324007986 */ /* 0x0001e4000c10190a */
.L_x_203:
        /* <DEDUP_REMOVED lines=21> */
.L_x_208:
[----:B------:R-:W-:Y:S05]  /*6b80*/  BSYNC.RECONVERGENT B2 ;  /* 0x0000000000027941 */ /* 0x000fea0003800200 */
.L_x_207:
[----:B------:R-:W-:-:S05]  /*6b90*/  FSEL R19, R19, RZ, P2 ;  /* 0x000000ff13137208 */ /* 0x000fca0001000000 */
[----:B------:R0:W-:Y:S02]  /*6ba0*/  STG.E desc[UR10][R36.64+0x34], R19 ;  /* 0x0000341324007986 */ /* 0x0001e4000c10190a */
.L_x_206:
        /* <DEDUP_REMOVED lines=21> */
.L_x_211:
[----:B------:R-:W-:Y:S05]  /*6d00*/  BSYNC.RECONVERGENT B2 ;  /* 0x0000000000027941 */ /* 0x000fea0003800200 */
.L_x_210:
[----:B------:R-:W-:-:S05]  /*6d10*/  FSEL R19, R19, RZ, P2 ;  /* 0x000000ff13137208 */ /* 0x000fca0001000000 */
[----:B------:R0:W-:Y:S02]  /*6d20*/  STG.E desc[UR10][R36.64+0x38], R19 ;  /* 0x0000381324007986 */ /* 0x0001e4000c10190a */
.L_x_209:
        /* <DEDUP_REMOVED lines=21> */
.L_x_214:
[----:B------:R-:W-:Y:S05]  /*6e80*/  BSYNC.RECONVERGENT B2 ;  /* 0x0000000000027941 */ /* 0x000fea0003800200 */
.L_x_213:
[----:B------:R-:W-:-:S05]  /*6e90*/  FSEL R19, R19, RZ, P2 ;  /* 0x000000ff13137208 */ /* 0x000fca0001000000 */
[----:B------:R0:W-:Y:S02]  /*6ea0*/  STG.E desc[UR10][R36.64+0x3c], R19 ;  /* 0x00003c1324007986 */ /* 0x0001e4000c10190a */
.L_x_212:
[----:B------:R-:W5:Y:S01]  /*6eb0*/  LDCU.64 UR4, c[0x0][0x3a8] ;  /* 0x00007500ff0477ac */ /* 0x000f620008000a00 */
[----:B------:R-:W-:-:S04]  /*6ec0*/  IADD3 R20, PT, PT, R22, 0x4, RZ ;  /* 0x0000000416147810 */ /* 0x000fc80007ffe0ff */
        /* <DEDUP_REMOVED lines=19> */
.L_x_217:
[----:B------:R-:W-:Y:S05]  /*7000*/  BSYNC.RECONVERGENT B2 ;  /* 0x0000000000027941 */ /* 0x000fea0003800200 */
.L_x_216:
[----:B------:R-:W0:Y:S01]  /*7010*/  LDC.64 R18, c[0x0][0x390] ;  /* 0x0000e400ff127b82 */ /* 0x000e220000000a00 */
[----:B------:R-:W-:Y:S02]  /*7020*/  IADD3 R31, PT, PT, R2, R29, RZ ;  /* 0x0000001d021f7210 */ /* 0x000fe40007ffe0ff */
[----:B------:R-:W-:-:S03]  /*7030*/  FSEL R21, R21, RZ, P2 ;  /* 0x000000ff15157208 */ /* 0x000fc60001000000 */
[----:B0-----:R-:W-:-:S05]  /*7040*/  IMAD.WIDE R18, R31, 0x4, R18 ;  /* 0x000000041f127825 */ /* 0x001fca00078e0212 */
[----:B------:R0:W-:Y:S02]  /*7050*/  STG.E desc[UR10][R18.64], R21 ;  /* 0x0000001512007986 */ /* 0x0001e4000c10190a */
.L_x_215:
        /* <DEDUP_REMOVED lines=26> */
.L_x_220:
[----:B------:R-:W-:Y:S05]  /*7200*/  BSYNC.RECONVERGENT B2 ;  /* 0x0000000000027941 */ /* 0x000fea0003800200 */
.L_x_219:
[----:B------:R-:W-:-:S05]  /*7210*/  FSEL R19, R19, RZ, P2 ;  /* 0x000000ff13137208 */ /* 0x000fca0001000000 */
[----:B------:R0:W-:Y:S02]  /*7220*/  STG.E desc[UR10][R36.64+0x4], R19 ;  /* 0x0000041324007986 */ /* 0x0001e4000c10190a */
.L_x_218:
        /* <DEDUP_REMOVED lines=21> */
.L_x_223:
[----:B------:R-:W-:Y:S05]  /*7380*/  BSYNC.RECONVERGENT B2 ;  /* 0x0000000000027941 */ /* 0x000fea0003800200 */
.L_x_222:
[----:B------:R-:W-:-:S05]  /*7390*/  FSEL R19, R19, RZ, P2 ;  /* 0x000000ff13137208 */ /* 0x000fca0001000000 */
[----:B------:R1:W-:Y:S02]  /*73a0*/  STG.E desc[UR10][R36.64+0x8], R19 ;  /* 0x0000081324007986 */ /* 0x0003e4000c10190a */
.L_x_221:
        /* <DEDUP_REMOVED lines=21> */
.L_x_226:
[----:B------:R-:W-:Y:S05]  /*7500*/  BSYNC.RECONVERGENT B2 ;  /* 0x0000000000027941 */ /* 0x000fea0003800200 */
.L_x_225:
[----:B------:R-:W-:-:S05]  /*7510*/  FSEL R19, R19, RZ, P2 ;  /* 0x000000ff13137208 */ /* 0x000fca0001000000 */
[----:B------:R2:W-:Y:S02]  /*7520*/  STG.E desc[UR10][R36.64+0xc], R19 ;  /* 0x00000c1324007986 */ /* 0x0005e4000c10190a */
.L_x_224:
        /* <DEDUP_REMOVED lines=21> */
.L_x_229:
[----:B------:R-:W-:Y:S05]  /*7680*/  BSYNC.RECONVERGENT B2 ;  /* 0x0000000000027941 */ /* 0x000fea0003800200 */
.L_x_228:
[----:B------:R-:W-:-:S05]  /*7690*/  FSEL R19, R19, RZ, P2 ;  /* 0x000000ff13137208 */ /* 0x000fca0001000000 */
[----:B------:R3:W-:Y:S02]  /*76a0*/  STG.E desc[UR10][R36.64+0x10], R19 ;  /* 0x0000101324007986 */ /* 0x0007e4000c10190a */
.L_x_227:
        /* <DEDUP_REMOVED lines=21> */
.L_x_232:
[----:B------:R-:W-:Y:S05]  /*7800*/  BSYNC.RECONVERGENT B2 ;  /* 0x0000000000027941 */ /* 0x000fea0003800200 */
.L_x_231:
[----:B------:R-:W-:-:S05]  /*7810*/  FSEL R19, R19, RZ, P2 ;  /* 0x000000ff13137208 */ /* 0x000fca0001000000 */
[----:B------:R4:W-:Y:S02]  /*7820*/  STG.E desc[UR10][R36.64+0x14], R19 ;  /* 0x0000141324007986 */ /* 0x0009e4000c10190a */
.L_x_230:
        /* <DEDUP_REMOVED lines=21> */
.L_x_235:
[----:B------:R-:W-:Y:S05]  /*7980*/  BSYNC.RECONVERGENT B2 ;  /* 0x0000000000027941 */ /* 0x000fea0003800200 */
.L_x_234:
[----:B------:R-:W-:-:S05]  /*7990*/  FSEL R19, R19, RZ, P2 ;  /* 0x000000ff13137208 */ /* 0x000fca0001000000 */
[----:B------:R0:W-:Y:S02]  /*79a0*/  STG.E desc[UR10][R36.64+0x18], R19 ;  /* 0x0000181324007986 */ /* 0x0001e4000c10190a */
.L_x_233:
        /* <DEDUP_REMOVED lines=21> */
.L_x_238:
[----:B------:R-:W-:Y:S05]  /*7b00*/  BSYNC.RECONVERGENT B2 ;  /* 0x0000000000027941 */ /* 0x000fea0003800200 */
.L_x_237:
[----:B------:R-:W-:-:S05]  /*7b10*/  FSEL R19, R19, RZ, P2 ;  /* 0x000000ff13137208 */ /* 0x000fca0001000000 */
[----:B------:R0:W-:Y:S02]  /*7b20*/  STG.E desc[UR10][R36.64+0x1c], R19 ;  /* 0x00001c1324007986 */ /* 0x0001e4000c10190a */
.L_x_236:
        /* <DEDUP_REMOVED lines=21> */
.L_x_241:
[----:B------:R-:W-:Y:S05]  /*7c80*/  BSYNC.RECONVERGENT B2 ;  /* 0x0000000000027941 */ /* 0x000fea0003800200 */
.L_x_240:
[----:B------:R-:W-:-:S05]  /*7c90*/  FSEL R19, R19, RZ, P2 ;  /* 0x000000ff13137208 */ /* 0x000fca0001000000 */
[----:B------:R0:W-:Y:S02]  /*7ca0*/  STG.E desc[UR10][R36.64+0x20], R19 ;  /* 0x0000201324007986 */ /* 0x0001e4000c10190a */
.L_x_239:
        /* <DEDUP_REMOVED lines=21> */
.L_x_244:
[----:B------:R-:W-:Y:S05]  /*7e00*/  BSYNC.RECONVERGENT B2 ;  /* 0x0000000000027941 */ /* 0x000fea0003800200 */
.L_x_243:
[----:B------:R-:W-:-:S05]  /*7e10*/  FSEL R19, R19, RZ, P2 ;  /* 0x000000ff13137208 */ /* 0x000fca0001000000 */
[----:B------:R0:W-:Y:S02]  /*7e20*/  STG.E desc[UR10][R36.64+0x24], R19 ;  /* 0x0000241324007986 */ /* 0x0001e4000c10190a */
.L_x_242:
        /* <DEDUP_REMOVED lines=21> */
.L_x_247:
[----:B------:R-:W-:Y:S05]  /*7f80*/  BSYNC.RECONVERGENT B2 ;  /* 0x0000000000027941 */ /* 0x000fea0003800200 */
.L_x_246:
[----:B------:R-:W-:-:S05]  /*7f90*/  FSEL R19, R19, RZ, P2 ;  /* 0x000000ff13137208 */ /* 0x000fca0001000000 */
[----:B------:R0:W-:Y:S02]  /*7fa0*/  STG.E desc[UR10][R36.64+0x28], R19 ;  /* 0x0000281324007986 */ /* 0x0001e4000c10190a */
.L_x_245:
        /* <DEDUP_REMOVED lines=21> */
.L_x_250:
[----:B------:R-:W-:Y:S05]  /*8100*/  BSYNC.RECONVERGENT B2 ;  /* 0x0000000000027941 */ /* 0x000fea0003800200 */
.L_x_249:
[----:B------:R-:W-:-:S05]  /*8110*/  FSEL R19, R19, RZ, P2 ;  /* 0x000000ff13137208 */ /* 0x000fca0001000000 */
[----:B------:R0:W-:Y:S02]  /*8120*/  STG.E desc[UR10][R36.64+0x2c], R19 ;  /* 0x00002c1324007986 */ /* 0x0001e4000c10190a */
.L_x_248:
        /* <DEDUP_REMOVED lines=21> */
.L_x_253:
[----:B------:R-:W-:Y:S05]  /*8280*/  BSYNC.RECONVERGENT B2 ;  /* 0x0000000000027941 */ /* 0x000fea0003800200 */
.L_x_252:
[----:B------:R-:W-:-:S05]  /*8290*/  FSEL R19, R19, RZ, P2 ;  /* 0x000000ff13137208 */ /* 0x000fca0001000000 */
[----:B------:R0:W-:Y:S02]  /*82a0*/  STG.E desc[UR10][R36.64+0x30], R19 ;  /* 0x0000301324007986 */ /* 0x0001e4000c10190a */
.L_x_251:
        /* <DEDUP_REMOVED lines=21> */
.L_x_256:
[----:B------:R-:W-:Y:S05]  /*8400*/  BSYNC.RECONVERGENT B2 ;  /* 0x0000000000027941 */ /* 0x000fea0003800200 */
.L_x_255:
[----:B------:R-:W-:-:S05]  /*8410*/  FSEL R19, R19, RZ, P2 ;  /* 0x000000ff13137208 */ /* 0x000fca0001000000 */
[----:B------:R0:W-:Y:S02]  /*8420*/  STG.E desc[UR10][R36.64+0x34], R19 ;  /* 0x0000341324007986 */ /* 0x0001e4000c10190a */
.L_x_254:
        /* <DEDUP_REMOVED lines=21> */
.L_x_259:
[----:B------:R-:W-:Y:S05]  /*8580*/  BSYNC.RECONVERGENT B2 ;  /* 0x0000000000027941 */ /* 0x000fea0003800200 */
.L_x_258:
[----:B------:R-:W-:-:S05]  /*8590*/  FSEL R19, R19, RZ, P2 ;  /* 0x000000ff13137208 */ /* 0x000fca0001000000 */
[----:B------:R0:W-:Y:S02]  /*85a0*/  STG.E desc[UR10][R36.64+0x38], R19 ;  /* 0x0000381324007986 */ /* 0x0001e4000c10190a */
.L_x_257:
        /* <DEDUP_REMOVED lines=21> */
.L_x_262:
[----:B------:R-:W-:Y:S05]  /*8700*/  BSYNC.RECONVERGENT B2 ;  /* 0x0000000000027941 */ /* 0x000fea0003800200 */
.L_x_261:
[----:B------:R-:W-:-:S05]  /*8710*/  FSEL R19, R19, RZ, P2 ;  /* 0x000000ff13137208 */ /* 0x000fca0001000000 */
[----:B------:R0:W-:Y:S02]  /*8720*/  STG.E desc[UR10][R36.64+0x3c], R19 ;  /* 0x00003c1324007986 */ /* 0x0001e4000c10190a */
.L_x_260:
        /* <DEDUP_REMOVED lines=21> */
.L_x_265:
[----:B------:R-:W-:Y:S05]  /*8880*/  BSYNC.RECONVERGENT B2 ;  /* 0x0000000000027941 */ /* 0x000fea0003800200 */
.L_x_264:
[----:B------:R-:W0:Y:S01]  /*8890*/  LDC.64 R18, c[0x0][0x390] ;  /* 0x0000e400ff127b82 */ /* 0x000e220000000a00 */
[----:B------:R-:W-:Y:S01]  /*88a0*/  IMAD.IADD R31, R2, 0x1, R29 ;  /* 0x00000001021f7824 */ /* 0x000fe200078e021d */
[----:B------:R-:W-:-:S03]  /*88b0*/  FSEL R21, R21, RZ, P2 ;  /* 0x000000ff15157208 */ /* 0x000fc60001000000 */
[----:B0-----:R-:W-:-:S05]  /*88c0*/  IMAD.WIDE R18, R31, 0x4, R18 ;  /* 0x000000041f127825 */ /* 0x001fca00078e0212 */
[----:B------:R0:W-:Y:S02]  /*88d0*/  STG.E desc[UR10][R18.64], R21 ;  /* 0x0000001512007986 */ /* 0x0001e4000c10190a */
.L_x_263:
        /* <DEDUP_REMOVED lines=26> */
.L_x_268:
[----:B------:R-:W-:Y:S05]  /*8a80*/  BSYNC.RECONVERGENT B2 ;  /* 0x0000000000027941 */ /* 0x000fea0003800200 */
.L_x_267:
[----:B------:R-:W-:-:S05]  /*8a90*/  FSEL R19, R19, RZ, P2 ;  /* 0x000000ff13137208 */ /* 0x000fca0001000000 */
[----:B------:R0:W-:Y:S02]  /*8aa0*/  STG.E desc[UR10][R36.64+0x4], R19 ;  /* 0x0000041324007986 */ /* 0x0001e4000c10190a */
.L_x_266:
        /* <DEDUP_REMOVED lines=21> */
.L_x_271:
[----:B------:R-:W-:Y:S05]  /*8c00*/  BSYNC.RECONVERGENT B2 ;  /* 0x0000000000027941 */ /* 0x000fea0003800200 */
.L_x_270:
[----:B------:R-:W-:-:S05]  /*8c10*/  FSEL R19, R19, RZ, P2 ;  /* 0x000000ff13137208 */ /* 0x000fca0001000000 */
[----:B------:R1:W-:Y:S02]  /*8c20*/  STG.E desc[UR10][R36.64+0x8], R19 ;  /* 0x0000081324007986 */ /* 0x0003e4000c10190a */
.L_x_269:
        /* <DEDUP_REMOVED lines=21> */
.L_x_274:
[----:B------:R-:W-:Y:S05]  /*8d80*/  BSYNC.RECONVERGENT B2 ;  /* 0x0000000000027941 */ /* 0x000fea0003800200 */
.L_x_273:
[----:B------:R-:W-:-:S05]  /*8d90*/  FSEL R19, R19, RZ, P2 ;  /* 0x000000ff13137208 */ /* 0x000fca0001000000 */
[----:B------:R2:W-:Y:S02]  /*8da0*/  STG.E desc[UR10][R36.64+0xc], R19 ;  /* 0x00000c1324007986 */ /* 0x0005e4000c10190a */
.L_x_272:
        /* <DEDUP_REMOVED lines=21> */
.L_x_277:
[----:B------:R-:W-:Y:S05]  /*8f00*/  BSYNC.RECONVERGENT B2 ;  /* 0x0000000000027941 */ /* 0x000fea0003800200 */
.L_x_276:
[----:B------:R-:W-:-:S05]  /*8f10*/  FSEL R19, R19, RZ, P2 ;  /* 0x000000ff13137208 */ /* 0x000fca0001000000 */
[----:B------:R3:W-:Y:S02]  /*8f20*/  STG.E desc[UR10][R36.64+0x10], R19 ;  /* 0x0000101324007986 */ /* 0x0007e4000c10190a */
.L_x_275:
        /* <DEDUP_REMOVED lines=21> */
.L_x_280:
[----:B------:R-:W-:Y:S05]  /*9080*/  BSYNC.RECONVERGENT B2 ;  /* 0x0000000000027941 */ /* 0x000fea0003800200 */
.L_x_279:
[----:B------:R-:W-:-:S05]  /*9090*/  FSEL R19, R19, RZ, P2 ;  /* 0x000000ff13137208 */ /* 0x000fca0001000000 */
[----:B------:R4:W-:Y:S02]  /*90a0*/  STG.E desc[UR10][R36.64+0x14], R19 ;  /* 0x0000141324007986 */ /* 0x0009e4000c10190a */
.L_x_278:
        /* <DEDUP_REMOVED lines=21> */
.L_x_283:
[----:B------:R-:W-:Y:S05]  /*9200*/  BSYNC.RECONVERGENT B2 ;  /* 0x0000000000027941 */ /* 0x000fea0003800200 */
.L_x_282:
[----:B------:R-:W-:-:S05]  /*9210*/  FSEL R19, R19, RZ, P2 ;  /* 0x000000ff13137208 */ /* 0x000fca0001000000 */
[----:B------:R0:W-:Y:S02]  /*9220*/  STG.E desc[UR10][R36.64+0x18], R19 ;  /* 0x0000181324007986 */ /* 0x0001e4000c10190a */
.L_x_281:
        /* <DEDUP_REMOVED lines=21> */
.L_x_286:
[----:B------:R-:W-:Y:S05]  /*9380*/  BSYNC.RECONVERGENT B2 ;  /* 0x0000000000027941 */ /* 0x000fea0003800200 */
.L_x_285:
[----:B------:R-:W-:-:S05]  /*9390*/  FSEL R19, R19, RZ, P2 ;  /* 0x000000ff13137208 */ /* 0x000fca0001000000 */
[----:B------:R0:W-:Y:S02]  /*93a0*/  STG.E desc[UR10][R36.64+0x1c], R19 ;  /* 0x00001c1324007986 */ /* 0x0001e4000c10190a */
.L_x_284:
        /* <DEDUP_REMOVED lines=21> */
.L_x_289:
[----:B------:R-:W-:Y:S05]  /*9500*/  BSYNC.RECONVERGENT B2 ;  /* 0x0000000000027941 */ /* 0x000fea0003800200 */
.L_x_288:
[----:B------:R-:W-:-:S05]  /*9510*/  FSEL R19, R19, RZ, P2 ;  /* 0x000000ff13137208 */ /* 0x000fca0001000000 */
[----:B------:R0:W-:Y:S02]  /*9520*/  STG.E desc[UR10][R36.64+0x20], R19 ;  /* 0x0000201324007986 */ /* 0x0001e4000c10190a */
.L_x_287:
        /* <DEDUP_REMOVED lines=21> */
.L_x_292:
[----:B------:R-:W-:Y:S05]  /*9680*/  BSYNC.RECONVERGENT B2 ;  /* 0x0000000000027941 */ /* 0x000fea0003800200 */
.L_x_291:
[----:B------:R-:W-:-:S05]  /*9690*/  FSEL R19, R19, RZ, P2 ;  /* 0x000000ff13137208 */ /* 0x000fca0001000000 */
[----:B------:R0:W-:Y:S02]  /*96a0*/  STG.E desc[UR10][R36.64+0x24], R19 ;  /* 0x0000241324007986 */ /* 0x0001e4000c10190a */
.L_x_290:
        /* <DEDUP_REMOVED lines=21> */
.L_x_295:
[----:B------:R-:W-:Y:S05]  /*9800*/  BSYNC.RECONVERGENT B2 ;  /* 0x0000000000027941 */ /* 0x000fea0003800200 */
.L_x_294:
[----:B------:R-:W-:-:S05]  /*9810*/  FSEL R19, R19, RZ, P2 ;  /* 0x000000ff13137208 */ /* 0x000fca0001000000 */
[----:B------:R0:W-:Y:S02]  /*9820*/  STG.E desc[UR10][R36.64+0x28], R19 ;  /* 0x0000281324007986 */ /* 0x0001e4000c10190a */
.L_x_293:
        /* <DEDUP_REMOVED lines=21> */
.L_x_298:
[----:B------:R-:W-:Y:S05]  /*9980*/  BSYNC.RECONVERGENT B2 ;  /* 0x0000000000027941 */ /* 0x000fea0003800200 */
.L_x_297:
[----:B------:R-:W-:-:S05]  /*9990*/  FSEL R19, R19, RZ, P2 ;  /* 0x000000ff13137208 */ /* 0x000fca0001000000 */
[----:B------:R0:W-:Y:S02]  /*99a0*/  STG.E desc[UR10][R36.64+0x2c], R19 ;  /* 0x00002c1324007986 */ /* 0x0001e4000c10190a */
.L_x_296:
        /* <DEDUP_REMOVED lines=21> */
.L_x_301:
[----:B------:R-:W-:Y:S05]  /*9b00*/  BSYNC.RECONVERGENT B2 ;  /* 0x0000000000027941 */ /* 0x000fea0003800200 */
.L_x_300:
[----:B------:R-:W-:-:S05]  /*9b10*/  FSEL R19, R19, RZ, P2 ;  /* 0x000000ff13137208 */ /* 0x000fca0001000000 */
[----:B------:R0:W-:Y:S02]  /*9b20*/  STG.E desc[UR10][R36.64+0x30], R19 ;  /* 0x0000301324007986 */ /* 0x0001e4000c10190a */
.L_x_299:
        /* <DEDUP_REMOVED lines=21> */
.L_x_304:
[----:B------:R-:W-:Y:S05]  /*9c80*/  BSYNC.RECONVERGENT B2 ;  /* 0x0000000000027941 */ /* 0x000fea0003800200 */
.L_x_303:
[----:B------:R-:W-:-:S05]  /*9c90*/  FSEL R19, R19, RZ, P2 ;  /* 0x000000ff13137208 */ /* 0x000fca0001000000 */
[----:B------:R0:W-:Y:S02]  /*9ca0*/  STG.E desc[UR10][R36.64+0x34], R19 ;  /* 0x0000341324007986 */ /* 0x0001e4000c10190a */
.L_x_302:
        /* <DEDUP_REMOVED lines=21> */
.L_x_307:
[----:B------:R-:W-:Y:S05]  /*9e00*/  BSYNC.RECONVERGENT B2 ;  /* 0x0000000000027941 */ /* 0x000fea0003800200 */
.L_x_306:
[----:B------:R-:W-:-:S05]  /*9e10*/  FSEL R19, R19, RZ, P2 ;  /* 0x000000ff13137208 */ /* 0x000fca0001000000 */
[----:B------:R0:W-:Y:S02]  /*9e20*/  STG.E desc[UR10][R36.64+0x38], R19 ;  /* 0x0000381324007986 */ /* 0x0001e4000c10190a */
.L_x_305:
        /* <DEDUP_REMOVED lines=21> */
.L_x_310:
[----:B------:R-:W-:Y:S05]  /*9f80*/  BSYNC.RECONVERGENT B2 ;  /* 0x0000000000027941 */ /* 0x000fea0003800200 */
.L_x_309:
[----:B------:R-:W-:-:S05]  /*9f90*/  FSEL R19, R19, RZ, P2 ;  /* 0x000000ff13137208 */ /* 0x000fca0001000000 */
[----:B------:R0:W-:Y:S02]  /*9fa0*/  STG.E desc[UR10][R36.64+0x3c], R19 ;  /* 0x00003c1324007986 */ /* 0x0001e4000c10190a */
.L_x_308:
        /* <DEDUP_REMOVED lines=21> */
.L_x_313:
[----:B------:R-:W-:Y:S05]  /*a100*/  BSYNC.RECONVERGENT B2 ;  /* 0x0000000000027941 */ /* 0x000fea0003800200 */
.L_x_312:
[----:B------:R-:W0:Y:S01]  /*a110*/  LDC.64 R18, c[0x0][0x390] ;  /* 0x0000e400ff127b82 */ /* 0x000e220000000a00 */
[----:B------:R-:W-:Y:S02]  /*a120*/  IADD3 R31, PT, PT, R2, R29, RZ ;  /* 0x0000001d021f7210 */ /* 0x000fe40007ffe0ff */
[----:B------:R-:W-:-:S03]  /*a130*/  FSEL R21, R21, RZ, P2 ;  /* 0x000000ff15157208 */ /* 0x000fc60001000000 */
[----:B0-----:R-:W-:-:S05]  /*a140*/  IMAD.WIDE R18, R31, 0x4, R18 ;  /* 0x000000041f127825 */ /* 0x001fca00078e0212 */
[----:B------:R0:W-:Y:S02]  /*a150*/  STG.E desc[UR10][R18.64], R21 ;  /* 0x0000001512007986 */ /* 0x0001e4000c10190a */
.L_x_311:
        /* <DEDUP_REMOVED lines=26> */
.L_x_316:
[----:B------:R-:W-:Y:S05]  /*a300*/  BSYNC.RECONVERGENT B2 ;  /* 0x0000000000027941 */ /* 0x000fea0003800200 */
.L_x_315:
[----:B------:R-:W-:-:S05]  /*a310*/  FSEL R19, R19, RZ, P2 ;  /* 0x000000ff13137208 */ /* 0x000fca0001000000 */
[----:B------:R0:W-:Y:S02]  /*a320*/  STG.E desc[UR10][R36.64+0x4], R19 ;  /* 0x0000041324007986 */ /* 0x0001e4000c10190a */
.L_x_314:
        /* <DEDUP_REMOVED lines=21> */
.L_x_319:
[----:B------:R-:W-:Y:S05]  /*a480*/  BSYNC.RECONVERGENT B2 ;  /* 0x0000000000027941 */ /* 0x000fea0003800200 */
.L_x_318:
[----:B------:R-:W-:-:S05]  /*a490*/  FSEL R19, R19, RZ, P2 ;  /* 0x000000ff13137208 */ /* 0x000fca0001000000 */
[----:B------:R1:W-:Y:S02]  /*a4a0*/  STG.E desc[UR10][R36.64+0x8], R19 ;  /* 0x0000081324007986 */ /* 0x0003e4000c10190a */
.L_x_317:
        /* <DEDUP_REMOVED lines=21> */
.L_x_322:
[----:B------:R-:W-:Y:S05]  /*a600*/  BSYNC.RECONVERGENT B2 ;  /* 0x0000000000027941 */ /* 0x000fea0003800200 */
.L_x_321:
[----:B------:R-:W-:-:S05]  /*a610*/  FSEL R19, R19, RZ, P2 ;  /* 0x000000ff13137208 */ /* 0x000fca0001000000 */
[----:B------:R2:W-:Y:S02]  /*a620*/  STG.E desc[UR10][R36.64+0xc], R19 ;  /* 0x00000c1324007986 */ /* 0x0005e4000c10190a */
.L_x_320:
        /* <DEDUP_REMOVED lines=21> */
.L_x_325:
[----:B------:R-:W-:Y:S05]  /*a780*/  BSYNC.RECONVERGENT B2 ;  /* 0x0000000000027941 */ /* 0x000fea0003800200 */
.L_x_324:
[----:B------:R-:W-:-:S05]  /*a790*/  FSEL R19, R19, RZ, P2 ;  /* 0x000000ff13137208 */ /* 0x000fca0001000000 */
[----:B------:R3:W-:Y:S02]  /*a7a0*/  STG.E desc[UR10][R36.64+0x10], R19 ;  /* 0x0000101324007986 */ /* 0x0007e4000c10190a */
.L_x_323:
        /* <DEDUP_REMOVED lines=21> */
.L_x_328:
[----:B------:R-:W-:Y:S05]  /*a900*/  BSYNC.RECONVERGENT B2 ;  /* 0x0000000000027941 */ /* 0x000fea0003800200 */
.L_x_327:
[----:B------:R-:W-:-:S05]  /*a910*/  FSEL R19, R19, RZ, P2 ;  /* 0x000000ff13137208 */ /* 0x000fca0001000000 */
[----:B------:R4:W-:Y:S02]  /*a920*/  STG.E desc[UR10][R36.64+0x14], R19 ;  /* 0x0000141324007986 */ /* 0x0009e4000c10190a */
.L_x_326:
        /* <DEDUP_REMOVED lines=21> */
.L_x_331:
[----:B------:R-:W-:Y:S05]  /*aa80*/  BSYNC.RECONVERGENT B2 ;  /* 0x0000000000027941 */ /* 0x000fea0003800200 */
.L_x_330:
[----:B------:R-:W-:-:S05]  /*aa90*/  FSEL R19, R19, RZ, P2 ;  /* 0x000000ff13137208 */ /* 0x000fca0001000000 */
[----:B------:R0:W-:Y:S02]  /*aaa0*/  STG.E desc[UR10][R36.64+0x18], R19 ;  /* 0x0000181324007986 */ /* 0x0001e4000c10190a */
.L_x_329:
        /* <DEDUP_REMOVED lines=21> */
.L_x_334:
[----:B------:R-:W-:Y:S05]  /*ac00*/  BSYNC.RECONVERGENT B2 ;  /* 0x0000000000027941 */ /* 0x000fea0003800200 */
.L_x_333:
[----:B------:R-:W-:-:S05]  /*ac10*/  FSEL R19, R19, RZ, P2 ;  /* 0x000000ff13137208 */ /* 0x000fca0001000000 */
[----:B------:R0:W-:Y:S02]  /*ac20*/  STG.E desc[UR10][R36.64+0x1c], R19 ;  /* 0x00001c1324007986 */ /* 0x0001e4000c10190a */
.L_x_332:
        /* <DEDUP_REMOVED lines=21> */
.L_x_337:
[----:B------:R-:W-:Y:S05]  /*ad80*/  BSYNC.RECONVERGENT B2 ;  /* 0x0000000000027941 */ /* 0x000fea0003800200 */
.L_x_336:
[----:B------:R-:W-:-:S05]  /*ad90*/  FSEL R19, R19, RZ, P2 ;  /* 0x000000ff13137208 */ /* 0x000fca0001000000 */
[----:B------:R0:W-:Y:S02]  /*ada0*/  STG.E desc[UR10][R36.64+0x20], R19 ;  /* 0x0000201324007986 */ /* 0x0001e4000c10190a */
.L_x_335:
        /* <DEDUP_REMOVED lines=21> */
.L_x_340:
[----:B------:R-:W-:Y:S05]  /*af00*/  BSYNC.RECONVERGENT B2 ;  /* 0x0000000000027941 */ /* 0x000fea0003800200 */
.L_x_339:
[----:B------:R-:W-:-:S05]  /*af10*/  FSEL R19, R19, RZ, P2 ;  /* 0x000000ff13137208 */ /* 0x000fca0001000000 */
[----:B------:R0:W-:Y:S02]  /*af20*/  STG.E desc[UR10][R36.64+0x24], R19 ;  /* 0x0000241324007986 */ /* 0x0001e4000c10190a */
.L_x_338:
        /* <DEDUP_REMOVED lines=21> */
.L_x_343:
[----:B------:R-:W-:Y:S05]  /*b080*/  BSYNC.RECONVERGENT B2 ;  /* 0x0000000000027941 */ /* 0x000fea0003800200 */
.L_x_342:
[----:B------:R-:W-:-:S05]  /*b090*/  FSEL R19, R19, RZ, P2 ;  /* 0x000000ff13137208 */ /* 0x000fca0001000000 */
[----:B------:R0:W-:Y:S02]  /*b0a0*/  STG.E desc[UR10][R36.64+0x28], R19 ;  /* 0x0000281324007986 */ /* 0x0001e4000c10190a */
.L_x_341:
        /* <DEDUP_REMOVED lines=21> */
.L_x_346:
[----:B------:R-:W-:Y:S05]  /*b200*/  BSYNC.RECONVERGENT B2 ;  /* 0x0000000000027941 */ /* 0x000fea0003800200 */
.L_x_345:
[----:B------:R-:W-:-:S05]  /*b210*/  FSEL R19, R19, RZ, P2 ;  /* 0x000000ff13137208 */ /* 0x000fca0001000000 */
[----:B------:R0:W-:Y:S02]  /*b220*/  STG.E desc[UR10][R36.64+0x2c], R19 ;  /* 0x00002c1324007986 */ /* 0x0001e4000c10190a */
.L_x_344:
        /* <DEDUP_REMOVED lines=21> */
.L_x_349:
[----:B------:R-:W-:Y:S05]  /*b380*/  BSYNC.RECONVERGENT B2 ;  /* 0x0000000000027941 */ /* 0x000fea0003800200 */
.L_x_348:
[----:B------:R-:W-:-:S05]  /*b390*/  FSEL R19, R19, RZ, P2 ;  /* 0x000000ff13137208 */ /* 0x000fca0001000000 */
[----:B------:R0:W-:Y:S02]  /*b3a0*/  STG.E desc[UR10][R36.64+0x30], R19 ;  /* 0x0000301324007986 */ /* 0x0001e4000c10190a */
.L_x_347:
        /* <DEDUP_REMOVED lines=21> */
.L_x_352:
[----:B------:R-:W-:Y:S05]  /*b500*/  BSYNC.RECONVERGENT B2 ;  /* 0x0000000000027941 */ /* 0x000fea0003800200 */
.L_x_351:
[----:B------:R-:W-:-:S05]  /*b510*/  FSEL R19, R19, RZ, P2 ;  /* 0x000000ff13137208 */ /* 0x000fca0001000000 */
[----:B------:R0:W-:Y:S02]  /*b520*/  STG.E desc[UR10][R36.64+0x34], R19 ;  /* 0x0000341324007986 */ /* 0x0001e4000c10190a */
.L_x_350:
        /* <DEDUP_REMOVED lines=21> */
.L_x_355:
[----:B------:R-:W-:Y:S05]  /*b680*/  BSYNC.RECONVERGENT B2 ;  /* 0x0000000000027941 */ /* 0x000fea0003800200 */
.L_x_354:
[----:B------:R-:W-:-:S05]  /*b690*/  FSEL R19, R19, RZ, P2 ;  /* 0x000000ff13137208 */ /* 0x000fca0001000000 */
[----:B------:R0:W-:Y:S02]  /*b6a0*/  STG.E desc[UR10][R36.64+0x38], R19 ;  /* 0x0000381324007986 */ /* 0x0001e4000c10190a */
.L_x_353:
        /* <DEDUP_REMOVED lines=21> */
.L_x_358:
[----:B------:R-:W-:Y:S05]  /*b800*/  BSYNC.RECONVERGENT B2 ;  /* 0x0000000000027941 */ /* 0x000fea0003800200 */
.L_x_357:
[----:B------:R-:W-:-:S05]  /*b810*/  FSEL R19, R19, RZ, P2 ;  /* 0x000000ff13137208 */ /* 0x000fca0001000000 */
[----:B------:R0:W-:Y:S02]  /*b820*/  STG.E desc[UR10][R36.64+0x3c], R19 ;  /* 0x00003c1324007986 */ /* 0x0001e4000c10190a */
.L_x_356:
        /* <DEDUP_REMOVED lines=21> */
.L_x_361:
[----:B------:R-:W-:Y:S05]  /*b980*/  BSYNC.RECONVERGENT B2 ;  /* 0x0000000000027941 */ /* 0x000fea0003800200 */
.L_x_360:
[----:B------:R-:W0:Y:S01]  /*b990*/  LDC.64 R18, c[0x0][0x390] ;  /* 0x0000e400ff127b82 */ /* 0x000e220000000a00 */
[----:B------:R-:W-:Y:S02]  /*b9a0*/  IADD3 R31, PT, PT, R2, R29, RZ ;  /* 0x0000001d021f7210 */ /* 0x000fe40007ffe0ff */
[----:B------:R-:W-:-:S03]  /*b9b0*/  FSEL R21, R21, RZ, P2 ;  /* 0x000000ff15157208 */ /* 0x000fc60001000000 */
[----:B0-----:R-:W-:-:S05]  /*b9c0*/  IMAD.WIDE R18, R31, 0x4, R18 ;  /* 0x000000041f127825 */ /* 0x001fca00078e0212 */
[----:B------:R0:W-:Y:S02]  /*b9d0*/  STG.E desc[UR10][R18.64], R21 ;  /* 0x0000001512007986 */ /* 0x0001e4000c10190a */
.L_x_359:
        /* <DEDUP_REMOVED lines=26> */
.L_x_364:
[----:B------:R-:W-:Y:S05]  /*bb80*/  BSYNC.RECONVERGENT B2 ;  /* 0x0000000000027941 */ /* 0x000fea0003800200 */
.L_x_363:
[----:B------:R-:W-:-:S05]  /*bb90*/  FSEL R19, R19, RZ, P2 ;  /* 0x000000ff13137208 */ /* 0x000fca0001000000 */
[----:B------:R0:W-:Y:S02]  /*bba0*/  STG.E desc[UR10][R36.64+0x4], R19 ;  /* 0x0000041324007986 */ /* 0x0001e4000c10190a */
.L_x_362:
        /* <DEDUP_REMOVED lines=21> */
.L_x_367:
[----:B------:R-:W-:Y:S05]  /*bd00*/  BSYNC.RECONVERGENT B2 ;  /* 0x0000000000027941 */ /* 0x000fea0003800200 */
.L_x_366:
[----:B------:R-:W-:-:S05]  /*bd10*/  FSEL R19, R19, RZ, P2 ;  /* 0x000000ff13137208 */ /* 0x000fca0001000000 */
[----:B------:R1:W-:Y:S02]  /*bd20*/  STG.E desc[UR10][R36.64+0x8], R19 ;  /* 0x0000081324007986 */ /* 0x0003e4000c10190a */
.L_x_365:
        /* <DEDUP_REMOVED lines=21> */
.L_x_370:
[----:B------:R-:W-:Y:S05]  /*be80*/  BSYNC.RECONVERGENT B2 ;  /* 0x0000000000027941 */ /* 0x000fea0003800200 */
.L_x_369:
[----:B------:R-:W-:-:S05]  /*be90*/  FSEL R19, R19, RZ, P2 ;  /* 0x000000ff13137208 */ /* 0x000fca0001000000 */
[----:B------:R2:W-:Y:S02]  /*bea0*/  STG.E desc[UR10][R36.64+0xc], R19 ;  /* 0x00000c1324007986 */ /* 0x0005e4000c10190a */
.L_x_368:
        /* <DEDUP_REMOVED lines=21> */
.L_x_373:
[----:B------:R-:W-:Y:S05]  /*c000*/  BSYNC.RECONVERGENT B2 ;  /* 0x0000000000027941 */ /* 0x000fea0003800200 */
.L_x_372:
[----:B------:R-:W-:-:S05]  /*c010*/  FSEL R19, R19, RZ, P2 ;  /* 0x000000ff13137208 */ /* 0x000fca0001000000 */
[----:B------:R3:W-:Y:S02]  /*c020*/  STG.E desc[UR10][R36.64+0x10], R19 ;  /* 0x0000101324007986 */ /* 0x0007e4000c10190a */
.L_x_371:
        /* <DEDUP_REMOVED lines=21> */
.L_x_376:
[----:B------:R-:W-:Y:S05]  /*c180*/  BSYNC.RECONVERGENT B2 ;  /* 0x0000000000027941 */ /* 0x000fea0003800200 */
.L_x_375:
[----:B------:R-:W-:-:S05]  /*c190*/  FSEL R19, R19, RZ, P2 ;  /* 0x000000ff13137208 */ /* 0x000fca0001000000 */
[----:B------:R4:W-:Y:S02]  /*c1a0*/  STG.E desc[UR10][R36.64+0x14], R19 ;  /* 0x0000141324007986 */ /* 0x0009e4000c10190a */
.L_x_374:
        /* <DEDUP_REMOVED lines=21> */
.L_x_379:
[----:B------:R-:W-:Y:S05]  /*c300*/  BSYNC.RECONVERGENT B2 ;  /* 0x0000000000027941 */ /* 0x000fea0003800200 */
.L_x_378:
[----:B------:R-:W-:-:S05]  /*c310*/  FSEL R19, R19, RZ, P2 ;  /* 0x000000ff13137208 */ /* 0x000fca0001000000 */
[----:B------:R0:W-:Y:S02]  /*c320*/  STG.E desc[UR10][R36.64+0x18], R19 ;  /* 0x0000181324007986 */ /* 0x0001e4000c10190a */
.L_x_377:
        /* <DEDUP_REMOVED lines=21> */
.L_x_382:
[----:B------:R-:W-:Y:S05]  /*c480*/  BSYNC.RECONVERGENT B2 ;  /* 0x0000000000027941 */ /* 0x000fea0003800200 */
.L_x_381:
[----:B------:R-:W-:-:S05]  /*c490*/  FSEL R19, R19, RZ, P2 ;  /* 0x000000ff13137208 */ /* 0x000fca0001000000 */
[----:B------:R0:W-:Y:S02]  /*c4a0*/  STG.E desc[UR10][R36.64+0x1c], R19 ;  /* 0x00001c1324007986 */ /* 0x0001e4000c10190a */
.L_x_380:
        /* <DEDUP_REMOVED lines=21> */
.L_x_385:
[----:B------:R-:W-:Y:S05]  /*c600*/  BSYNC.RECONVERGENT B2 ;  /* 0x0000000000027941 */ /* 0x000fea0003800200 */
.L_x_384:
[----:B------:R-:W-:-:S05]  /*c610*/  FSEL R19, R19, RZ, P2 ;  /* 0x000000ff13137208 */ /* 0x000fca0001000000 */
[----:B------:R0:W-:Y:S02]  /*c620*/  STG.E desc[UR10][R36.64+0x20], R19 ;  /* 0x0000201324007986 */ /* 0x0001e4000c10190a */
.L_x_383:
        /* <DEDUP_REMOVED lines=21> */
.L_x_388:
[----:B------:R-:W-:Y:S05]  /*c780*/  BSYNC.RECONVERGENT B2 ;  /* 0x0000000000027941 */ /* 0x000fea0003800200 */
.L_x_387:
[----:B------:R-:W-:-:S05]  /*c790*/  FSEL R19, R19, RZ, P2 ;  /* 0x000000ff13137208 */ /* 0x000fca0001000000 */
[----:B------:R0:W-:Y:S02]  /*c7a0*/  STG.E desc[UR10][R36.64+0x24], R19 ;  /* 0x0000241324007986 */ /* 0x0001e4000c10190a */
.L_x_386:
        /* <DEDUP_REMOVED lines=21> */
.L_x_391:
[----:B------:R-:W-:Y:S05]  /*c900*/  BSYNC.RECONVERGENT B2 ;  /* 0x0000000000027941 */ /* 0x000fea0003800200 */
.L_x_390:
[----:B------:R-:W-:-:S05]  /*c910*/  FSEL R19, R19, RZ, P2 ;  /* 0x000000ff13137208 */ /* 0x000fca0001000000 */
[----:B------:R0:W-:Y:S02]  /*c920*/  STG.E desc[UR10][R36.64+0x28], R19 ;  /* 0x0000281324007986 */ /* 0x0001e4000c10190a */
.L_x_389:
        /* <DEDUP_REMOVED lines=21> */
.L_x_394:
[----:B------:R-:W-:Y:S05]  /*ca80*/  BSYNC.RECONVERGENT B2 ;  /* 0x0000000000027941 */ /* 0x000fea0003800200 */
.L_x_393:
[----:B------:R-:W-:-:S05]  /*ca90*/  FSEL R19, R19, RZ, P2 ;  /* 0x000000ff13137208 */ /* 0x000fca0001000000 */
[----:B------:R0:W-:Y:S02]  /*caa0*/  STG.E desc[UR10][R36.64+0x2c], R19 ;  /* 0x00002c1324007986 */ /* 0x0001e4000c10190a */
.L_x_392:
        /* <DEDUP_REMOVED lines=21> */
.L_x_397:
[----:B------:R-:W-:Y:S05]  /*cc00*/  BSYNC.RECONVERGENT B2 ;  /* 0x0000000000027941 */ /* 0x000fea0003800200 */
.L_x_396:
[----:B------:R-:W-:-:S05]  /*cc10*/  FSEL R19, R19, RZ, P2 ;  /* 0x000000ff13137208 */ /* 0x000fca0001000000 */
[----:B------:R0:W-:Y:S02]  /*cc20*/  STG.E desc[UR10][R36.64+0x30], R19 ;  /* 0x0000301324007986 */ /* 0x0001e4000c10190a */
.L_x_395:
        /* <DEDUP_REMOVED lines=21> */
.L_x_400:
[----:B------:R-:W-:Y:S05]  /*cd80*/  BSYNC.RECONVERGENT B2 ;  /* 0x0000000000027941 */ /* 0x000fea0003800200 */
.L_x_399:
[----:B------:R-:W-:-:S05]  /*cd90*/  FSEL R19, R19, RZ, P2 ;  /* 0x000000ff13137208 */ /* 0x000fca0001000000 */
[----:B------:R0:W-:Y:S02]  /*cda0*/  STG.E desc[UR10][R36.64+0x34], R19 ;  /* 0x0000341324007986 */ /* 0x0001e4000c10190a */
.L_x_398:
        /* <DEDUP_REMOVED lines=21> */
.L_x_403:
[----:B------:R-:W-:Y:S05]  /*cf00*/  BSYNC.RECONVERGENT B2 ;  /* 0x0000000000027941 */ /* 0x000fea0003800200 */
.L_x_402:
[----:B------:R-:W-:-:S05]  /*cf10*/  FSEL R19, R19, RZ, P2 ;  /* 0x000000ff13137208 */ /* 0x000fca0001000000 */
[----:B------:R0:W-:Y:S02]  /*cf20*/  STG.E desc[UR10][R36.64+0x38], R19 ;  /* 0x0000381324007986 */ /* 0x0001e4000c10190a */
.L_x_401:
        /* <DEDUP_REMOVED lines=21> */
.L_x_406:
[----:B------:R-:W-:Y:S05]  /*d080*/  BSYNC.RECONVERGENT B2 ;  /* 0x0000000000027941 */ /* 0x000fea0003800200 */
.L_x_405:
[----:B------:R-:W-:-:S05]  /*d090*/  FSEL R19, R19, RZ, P2 ;  /* 0x000000ff13137208 */ /* 0x000fca0001000000 */
[----:B------:R0:W-:Y:S02]  /*d0a0*/  STG.E desc[UR10][R36.64+0x3c], R19 ;  /* 0x00003c1324007986 */ /* 0x0001e4000c10190a */
.L_x_404:
        /* <DEDUP_REMOVED lines=21> */
.L_x_409:
[----:B------:R-:W-:Y:S05]  /*d200*/  BSYNC.RECONVERGENT B2 ;  /* 0x0000000000027941 */ /* 0x000fea0003800200 */
.L_x_408:
[----:B------:R-:W0:Y:S01]  /*d210*/  LDC.64 R18, c[0x0][0x390] ;  /* 0x0000e400ff127b82 */ /* 0x000e220000000a00 */
[----:B------:R-:W-:Y:S02]  /*d220*/  IADD3 R31, PT, PT, R2, R29, RZ ;  /* 0x0000001d021f7210 */ /* 0x000fe40007ffe0ff */
[----:B------:R-:W-:-:S03]  /*d230*/  FSEL R21, R21, RZ, P2 ;  /* 0x000000ff15157208 */ /* 0x000fc60001000000 */
[----:B0-----:R-:W-:-:S05]  /*d240*/  IMAD.WIDE R18, R31, 0x4, R18 ;  /* 0x000000041f127825 */ /* 0x001fca00078e0212 */
[----:B------:R0:W-:Y:S02]  /*d250*/  STG.E desc[UR10][R18.64], R21 ;  /* 0x0000001512007986 */ /* 0x0001e4000c10190a */
.L_x_407:
        /* <DEDUP_REMOVED lines=26> */
.L_x_412:
[----:B------:R-:W-:Y:S05]  /*d400*/  BSYNC.RECONVERGENT B2 ;  /* 0x0000000000027941 */ /* 0x000fea0003800200 */
.L_x_411:
[----:B------:R-:W-:-:S05]  /*d410*/  FSEL R19, R19, RZ, P2 ;  /* 0x000000ff13137208 */ /* 0x000fca0001000000 */
[----:B------:R0:W-:Y:S02]  /*d420*/  STG.E desc[UR10][R36.64+0x4], R19 ;  /* 0x0000041324007986 */ /* 0x0001e4000c10190a */
.L_x_410:
        /* <DEDUP_REMOVED lines=21> */
.L_x_415:
[----:B------:R-:W-:Y:S05]  /*d580*/  BSYNC.RECONVERGENT B2 ;  /* 0x0000000000027941 */ /* 0x000fea0003800200 */
.L_x_414:
[----:B------:R-:W-:-:S05]  /*d590*/  FSEL R19, R19, RZ, P2 ;  /* 0x000000ff13137208 */ /* 0x000fca0001000000 */
[----:B------:R1:W-:Y:S02]  /*d5a0*/  STG.E desc[UR10][R36.64+0x8], R19 ;  /* 0x0000081324007986 */ /* 0x0003e4000c10190a */
.L_x_413:
        /* <DEDUP_REMOVED lines=21> */
.L_x_418:
[----:B------:R-:W-:Y:S05]  /*d700*/  BSYNC.RECONVERGENT B2 ;  /* 0x0000000000027941 */ /* 0x000fea0003800200 */
.L_x_417:
[----:B------:R-:W-:-:S05]  /*d710*/  FSEL R19, R19, RZ, P2 ;  /* 0x000000ff13137208 */ /* 0x000fca0001000000 */
[----:B------:R2:W-:Y:S02]  /*d720*/  STG.E desc[UR10][R36.64+0xc], R19 ;  /* 0x00000c1324007986 */ /* 0x0005e4000c10190a */
.L_x_416:
        /* <DEDUP_REMOVED lines=21> */
.L_x_421:
[----:B------:R-:W-:Y:S05]  /*d880*/  BSYNC.RECONVERGENT B2 ;  /* 0x0000000000027941 */ /* 0x000fea0003800200 */
.L_x_420:
[----:B------:R-:W-:-:S05]  /*d890*/  FSEL R19, R19, RZ, P2 ;  /* 0x000000ff13137208 */ /* 0x000fca0001000000 */
[----:B------:R3:W-:Y:S02]  /*d8a0*/  STG.E desc[UR10][R36.64+0x10], R19 ;  /* 0x0000101324007986 */ /* 0x0007e4000c10190a */
.L_x_419:
        /* <DEDUP_REMOVED lines=21> */
.L_x_424:
[----:B------:R-:W-:Y:S05]  /*da00*/  BSYNC.RECONVERGENT B2 ;  /* 0x0000000000027941 */ /* 0x000fea0003800200 */
.L_x_423:
[----:B------:R-:W-:-:S05]  /*da10*/  FSEL R19, R19, RZ, P2 ;  /* 0x000000ff13137208 */ /* 0x000fca0001000000 */
[----:B------:R4:W-:Y:S02]  /*da20*/  STG.E desc[UR10][R36.64+0x14], R19 ;  /* 0x0000141324007986 */ /* 0x0009e4000c10190a */
.L_x_422:
        /* <DEDUP_REMOVED lines=21> */
.L_x_427:
[----:B------:R-:W-:Y:S05]  /*db80*/  BSYNC.RECONVERGENT B2 ;  /* 0x0000000000027941 */ /* 0x000fea0003800200 */
.L_x_426:
[----:B------:R-:W-:-:S05]  /*db90*/  FSEL R19, R19, RZ, P2 ;  /* 0x000000ff13137208 */ /* 0x000fca0001000000 */
[----:B------:R0:W-:Y:S02]  /*dba0*/  STG.E desc[UR10][R36.64+0x18], R19 ;  /* 0x0000181324007986 */ /* 0x0001e4000c10190a */
.L_x_425:
        /* <DEDUP_REMOVED lines=21> */
.L_x_430:
[----:B------:R-:W-:Y:S05]  /*dd00*/  BSYNC.RECONVERGENT B2 ;  /* 0x0000000000027941 */ /* 0x000fea0003800200 */
.L_x_429:
[----:B------:R-:W-:-:S05]  /*dd10*/  FSEL R19, R19, RZ, P2 ;  /* 0x000000ff13137208 */ /* 0x000fca0001000000 */
[----:B------:R0:W-:Y:S02]  /*dd20*/  STG.E desc[UR10][R36.64+0x1c], R19 ;  /* 0x00001c1324007986 */ /* 0x0001e4000c10190a */
.L_x_428:
        /* <DEDUP_REMOVED lines=21> */
.L_x_433:
[----:B------:R-:W-:Y:S05]  /*de80*/  BSYNC.RECONVERGENT B2 ;  /* 0x0000000000027941 */ /* 0x000fea0003800200 */
.L_x_432:
[----:B------:R-:W-:-:S05]  /*de90*/  FSEL R19, R19, RZ, P2 ;  /* 0x000000ff13137208 */ /* 0x000fca0001000000 */
[----:B------:R0:W-:Y:S02]  /*dea0*/  STG.E desc[UR10][R36.64+0x20], R19 ;  /* 0x0000201324007986 */ /* 0x0001e4000c10190a */
.L_x_431:
        /* <DEDUP_REMOVED lines=21> */
.L_x_436:
[----:B------:R-:W-:Y:S05]  /*e000*/  BSYNC.RECONVERGENT B2 ;  /* 0x0000000000027941 */ /* 0x000fea0003800200 */
.L_x_435:
[----:B------:R-:W-:-:S05]  /*e010*/  FSEL R19, R19, RZ, P2 ;  /* 0x000000ff13137208 */ /* 0x000fca0001000000 */
[----:B------:R0:W-:Y:S02]  /*e020*/  STG.E desc[UR10][R36.64+0x24], R19 ;  /* 0x0000241324007986 */ /* 0x0001e4000c10190a */
.L_x_434:
        /* <DEDUP_REMOVED lines=21> */
.L_x_439:
[----:B------:R-:W-:Y:S05]  /*e180*/  BSYNC.RECONVERGENT B2 ;  /* 0x0000000000027941 */ /* 0x000fea0003800200 */
.L_x_438:
[----:B------:R-:W-:-:S05]  /*e190*/  FSEL R19, R19, RZ, P2 ;  /* 0x000000ff13137208 */ /* 0x000fca0001000000 */
[----:B------:R0:W-:Y:S02]  /*e1a0*/  STG.E desc[UR10][R36.64+0x28], R19 ;  /* 0x0000281324007986 */ /* 0x0001e4000c10190a */
.L_x_437:
        /* <DEDUP_REMOVED lines=21> */
.L_x_442:
[----:B------:R-:W-:Y:S05]  /*e300*/  BSYNC.RECONVERGENT B2 ;  /* 0x0000000000027941 */ /* 0x000fea0003800200 */
.L_x_441:
[----:B------:R-:W-:-:S05]  /*e310*/  FSEL R19, R19, RZ, P2 ;  /* 0x000000ff13137208 */ /* 0x000fca0001000000 */
[----:B------:R0:W-:Y:S02]  /*e320*/  STG.E desc[UR10][R36.64+0x2c], R19 ;  /* 0x00002c1324007986 */ /* 0x0001e4000c10190a */
.L_x_440:
        /* <DEDUP_REMOVED lines=21> */
.L_x_445:
[----:B------:R-:W-:Y:S05]  /*e480*/  BSYNC.RECONVERGENT B2 ;  /* 0x0000000000027941 */ /* 0x000fea0003800200 */
.L_x_444:
[----:B------:R-:W-:-:S05]  /*e490*/  FSEL R19, R19, RZ, P2 ;  /* 0x000000ff13137208 */ /* 0x000fca0001000000 */
[----:B------:R0:W-:Y:S02]  /*e4a0*/  STG.E desc[UR10][R36.64+0x30], R19 ;  /* 0x0000301324007986 */ /* 0x0001e4000c10190a */
.L_x_443:
        /* <DEDUP_REMOVED lines=21> */
.L_x_448:
[----:B------:R-:W-:Y:S05]  /*e600*/  BSYNC.RECONVERGENT B2 ;  /* 0x0000000000027941 */ /* 0x000fea0003800200 */
.L_x_447:
[----:B------:R-:W-:-:S05]  /*e610*/  FSEL R19, R19, RZ, P2 ;  /* 0x000000ff13137208 */ /* 0x000fca0001000000 */
[----:B------:R0:W-:Y:S02]  /*e620*/  STG.E desc[UR10][R36.64+0x34], R19 ;  /* 0x0000341324007986 */ /* 0x0001e4000c10190a */
.L_x_446:
        /* <DEDUP_REMOVED lines=21> */
.L_x_451:
[----:B------:R-:W-:Y:S05]  /*e780*/  BSYNC.RECONVERGENT B2 ;  /* 0x0000000000027941 */ /* 0x000fea0003800200 */
.L_x_450:
[----:B------:R-:W-:-:S05]  /*e790*/  FSEL R19, R19, RZ, P2 ;  /* 0x000000ff13137208 */ /* 0x000fca0001000000 */
[----:B------:R0:W-:Y:S02]  /*e7a0*/  STG.E desc[UR10][R36.64+0x38], R19 ;  /* 0x0000381324007986 */ /* 0x0001e4000c10190a */
.L_x_449:
        /* <DEDUP_REMOVED lines=21> */
.L_x_454:
[----:B------:R-:W-:Y:S05]  /*e900*/  BSYNC.RECONVERGENT B2 ;  /* 0x0000000000027941 */ /* 0x000fea0003800200 */
.L_x_453:
[----:B------:R-:W-:-:S05]  /*e910*/  FSEL R19, R19, RZ, P2 ;  /* 0x000000ff13137208 */ /* 0x000fca0001000000 */
[----:B------:R0:W-:Y:S02]  /*e920*/  STG.E desc[UR10][R36.64+0x3c], R19 ;  /* 0x00003c1324007986 */ /* 0x0001e4000c10190a */
.L_x_452:
        /* <DEDUP_REMOVED lines=21> */
.L_x_457:
[----:B------:R-:W-:Y:S05]  /*ea80*/  BSYNC.RECONVERGENT B2 ;  /* 0x0000000000027941 */ /* 0x000fea0003800200 */
.L_x_456:
[----:B------:R-:W0:Y:S01]  /*ea90*/  LDC.64 R18, c[0x0][0x390] ;  /* 0x0000e400ff127b82 */ /* 0x000e220000000a00 */
[----:B------:R-:W-:Y:S01]  /*eaa0*/  IMAD.IADD R31, R2, 0x1, R29 ;  /* 0x00000001021f7824 */ /* 0x000fe200078e021d */
[----:B------:R-:W-:-:S03]  /*eab0*/  FSEL R21, R21, RZ, P2 ;  /* 0x000000ff15157208 */ /* 0x000fc60001000000 */
[----:B0-----:R-:W-:-:S05]  /*eac0*/  IMAD.WIDE R18, R31, 0x4, R18 ;  /* 0x000000041f127825 */ /* 0x001fca00078e0212 */
[----:B------:R0:W-:Y:S02]  /*ead0*/  STG.E desc[UR10][R18.64], R21 ;  /* 0x0000001512007986 */ /* 0x0001e4000c10190a */
.L_x_455:
        /* <DEDUP_REMOVED lines=26> */
.L_x_460:
[----:B------:R-:W-:Y:S05]  /*ec80*/  BSYNC.RECONVERGENT B2 ;  /* 0x0000000000027941 */ /* 0x000fea0003800200 */
.L_x_459:
[----:B------:R-:W-:-:S05]  /*ec90*/  FSEL R19, R19, RZ, P2 ;  /* 0x000000ff13137208 */ /* 0x000fca0001000000 */
[----:B------:R0:W-:Y:S02]  /*eca0*/  STG.E desc[UR10][R36.64+0x4], R19 ;  /* 0x0000041324007986 */ /* 0x0001e4000c10190a */
.L_x_458:
        /* <DEDUP_REMOVED lines=21> */
.L_x_463:
[----:B------:R-:W-:Y:S05]  /*ee00*/  BSYNC.RECONVERGENT B2 ;  /* 0x0000000000027941 */ /* 0x000fea0003800200 */
.L_x_462:
[----:B------:R-:W-:-:S05]  /*ee10*/  FSEL R19, R19, RZ, P2 ;  /* 0x000000ff13137208 */ /* 0x000fca0001000000 */
[----:B------:R1:W-:Y:S02]  /*ee20*/  STG.E desc[UR10][R36.64+0x8], R19 ;  /* 0x0000081324007986 */ /* 0x0003e4000c10190a */
.L_x_461:
        /* <DEDUP_REMOVED lines=21> */
.L_x_466:
[----:B------:R-:W-:Y:S05]  /*ef80*/  BSYNC.RECONVERGENT B2 ;  /* 0x0000000000027941 */ /* 0x000fea0003800200 */
.L_x_465:
[----:B------:R-:W-:-:S05]  /*ef90*/  FSEL R19, R19, RZ, P2 ;  /* 0x000000ff13137208 */ /* 0x000fca0001000000 */
[----:B------:R2:W-:Y:S02]  /*efa0*/  STG.E desc[UR10][R36.64+0xc], R19 ;  /* 0x00000c1324007986 */ /* 0x0005e4000c10190a */
.L_x_464:
        /* <DEDUP_REMOVED lines=21> */
.L_x_469:
[----:B------:R-:W-:Y:S05]  /*f100*/  BSYNC.RECONVERGENT B2 ;  /* 0x0000000000027941 */ /* 0x000fea0003800200 */
.L_x_468:
[----:B------:R-:W-:-:S05]  /*f110*/  FSEL R19, R19, RZ, P2 ;  /* 0x000000ff13137208 */ /* 0x000fca0001000000 */
[----:B------:R3:W-:Y:S02]  /*f120*/  STG.E desc[UR10][R36.64+0x10], R19 ;  /* 0x0000101324007986 */ /* 0x0007e4000c10190a */
.L_x_467:
        /* <DEDUP_REMOVED lines=21> */
.L_x_472:
[----:B------:R-:W-:Y:S05]  /*f280*/  BSYNC.RECONVERGENT B2 ;  /* 0x0000000000027941 */ /* 0x000fea0003800200 */
.L_x_471:
[----:B------:R-:W-:-:S05]  /*f290*/  FSEL R19, R19, RZ, P2 ;  /* 0x000000ff13137208 */ /* 0x000fca0001000000 */
[----:B------:R4:W-:Y:S02]  /*f2a0*/  STG.E desc[UR10][R36.64+0x14], R19 ;  /* 0x0000141324007986 */ /* 0x0009e4000c10190a */
.L_x_470:
        /* <DEDUP_REMOVED lines=21> */
.L_x_475:
[----:B------:R-:W-:Y:S05]  /*f400*/  BSYNC.RECONVERGENT B2 ;  /* 0x0000000000027941 */ /* 0x000fea0003800200 */
.L_x_474:
[----:B------:R-:W-:-:S05]  /*f410*/  FSEL R19, R19, RZ, P2 ;  /* 0x000000ff13137208 */ /* 0x000fca0001000000 */
[----:B------:R0:W-:Y:S02]  /*f420*/  STG.E desc[UR10][R36.64+0x18], R19 ;  /* 0x0000181324007986 */ /* 0x0001e4000c10190a */
.L_x_473:
        /* <DEDUP_REMOVED lines=21> */
.L_x_478:
[----:B------:R-:W-:Y:S05]  /*f580*/  BSYNC.RECONVERGENT B2 ;  /* 0x0000000000027941 */ /* 0x000fea0003800200 */
.L_x_477:
[----:B------:R-:W-:-:S05]  /*f590*/  FSEL R19, R19, RZ, P2 ;  /* 0x000000ff13137208 */ /* 0x000fca0001000000 */
[----:B------:R0:W-:Y:S02]  /*f5a0*/  STG.E desc[UR10][R36.64+0x1c], R19 ;  /* 0x00001c1324007986 */ /* 0x0001e4000c10190a */
.L_x_476:
        /* <DEDUP_REMOVED lines=21> */
.L_x_481:
[----:B------:R-:W-:Y:S05]  /*f700*/  BSYNC.RECONVERGENT B2 ;  /* 0x0000000000027941 */ /* 0x000fea0003800200 */
.L_x_480:
[----:B------:R-:W-:-:S05]  /*f710*/  FSEL R19, R19, RZ, P2 ;  /* 0x000000ff13137208 */ /* 0x000fca0001000000 */
[----:B------:R0:W-:Y:S02]  /*f720*/  STG.E desc[UR10][R36.64+0x20], R19 ;  /* 0x0000201324007986 */ /* 0x0001e4000c10190a */
.L_x_479:
        /* <DEDUP_REMOVED lines=21> */
.L_x_484:
[----:B------:R-:W-:Y:S05]  /*f880*/  BSYNC.RECONVERGENT B2 ;  /* 0x0000000000027941 */ /* 0x000fea0003800200 */
.L_x_483:
[----:B------:R-:W-:-:S05]  /*f890*/  FSEL R19, R19, RZ, P2 ;  /* 0x000000ff13137208 */ /* 0x000fca0001000000 */
[----:B------:R0:W-:Y:S02]  /*f8a0*/  STG.E desc[UR10][R36.64+0x24], R19 ;  /* 0x0000241324007986 */ /* 0x0001e4000c10190a */
.L_x_482:
        /* <DEDUP_REMOVED lines=21> */
.L_x_487:
[----:B------:R-:W-:Y:S05]  /*fa00*/  BSYNC.RECONVERGENT B2 ;  /* 0x0000000000027941 */ /* 0x000fea0003800200 */
.L_x_486:
[----:B------:R-:W-:-:S05]  /*fa10*/  FSEL R19, R19, RZ, P2 ;  /* 0x000000ff13137208 */ /* 0x000fca0001000000 */
[----:B------:R0:W-:Y:S02]  /*fa20*/  STG.E desc[UR10][R36.64+0x28], R19 ;  /* 0x0000281324007986 */ /* 0x0001e4000c10190a */
.L_x_485:
        /* <DEDUP_REMOVED lines=21> */
.L_x_490:
[----:B------:R-:W-:Y:S05]  /*fb80*/  BSYNC.RECONVERGENT B2 ;  /* 0x0000000000027941 */ /* 0x000fea0003800200 */
.L_x_489:
[----:B------:R-:W-:-:S05]  /*fb90*/  FSEL R19, R19, RZ, P2 ;  /* 0x000000ff13137208 */ /* 0x000fca0001000000 */
[----:B------:R0:W-:Y:S02]  /*fba0*/  STG.E desc[UR10][R36.64+0x2c], R19 ;  /* 0x00002c1324007986 */ /* 0x0001e4000c10190a */
.L_x_488:
        /* <DEDUP_REMOVED lines=21> */
.L_x_493:
[----:B------:R-:W-:Y:S05]  /*fd00*/  BSYNC.RECONVERGENT B2 ;  /* 0x0000000000027941 */ /* 0x000fea0003800200 */
.L_x_492:
[----:B------:R-:W-:-:S05]  /*fd10*/  FSEL R19, R19, RZ, P2 ;  /* 0x000000ff13137208 */ /* 0x000fca0001000000 */
[----:B------:R0:W-:Y:S02]  /*fd20*/  STG.E desc[UR10][R36.64+0x30], R19 ;  /* 0x0000301324007986 */ /* 0x0001e4000c10190a */
.L_x_491:
        /* <DEDUP_REMOVED lines=21> */
.L_x_496:
[----:B------:R-:W-:Y:S05]  /*fe80*/  BSYNC.RECONVERGENT B2 ;  /* 0x0000000000027941 */ /* 0x000fea0003800200 */
.L_x_495:
[----:B------:R-:W-:-:S05]  /*fe90*/  FSEL R19, R19, RZ, P2 ;  /* 0x000000ff13137208 */ /* 0x000fca0001000000 */
[----:B------:R0:W-:Y:S02]  /*fea0*/  STG.E desc[UR10][R36.64+0x34], R19 ;  /* 0x0000341324007986 */ /* 0x0001e4000c10190a */
.L_x_494:
        /* <DEDUP_REMOVED lines=21> */
.L_x_499:
[----:B------:R-:W-:Y:S05]  /*10000*/  BSYNC.RECONVERGENT B2 ;  /* 0x0000000000027941 */ /* 0x000fea0003800200 */
.L_x_498:
[----:B------:R-:W-:-:S05]  /*10010*/  FSEL R19, R19, RZ, P2 ;  /* 0x000000ff13137208 */ /* 0x000fca0001000000 */
[----:B------:R0:W-:Y:S02]  /*10020*/  STG.E desc[UR10][R36.64+0x38], R19 ;  /* 0x0000381324007986 */ /* 0x0001e4000c10190a */
.L_x_497:
        /* <DEDUP_REMOVED lines=21> */
.L_x_502:
[----:B------:R-:W-:Y:S05]  /*10180*/  BSYNC.RECONVERGENT B2 ;  /* 0x0000000000027941 */ /* 0x000fea0003800200 */
.L_x_501:
[----:B------:R-:W-:-:S05]  /*10190*/  FSEL R19, R19, RZ, P2 ;  /* 0x000000ff13137208 */ /* 0x000fca0001000000 */
[----:B------:R0:W-:Y:S02]  /*101a0*/  STG.E desc[UR10][R36.64+0x3c], R19 ;  /* 0x00003c1324007986 */ /* 0x0001e4000c10190a */
.L_x_500:
        /* <DEDUP_REMOVED lines=21> */
.L_x_505:
[----:B------:R-:W-:Y:S05]  /*10300*/  BSYNC.RECONVERGENT B2 ;  /* 0x0000000000027941 */ /* 0x000fea0003800200 */
.L_x_504:
[----:B------:R-:W0:Y:S01]  /*10310*/  LDC.64 R18, c[0x0][0x390] ;  /* 0x0000e400ff127b82 */ /* 0x000e220000000a00 */
[----:B------:R-:W-:Y:S02]  /*10320*/  IADD3 R31, PT, PT, R2, R29, RZ ;  /* 0x0000001d021f7210 */ /* 0x000fe40007ffe0ff */
[----:B------:R-:W-:-:S03]  /*10330*/  FSEL R21, R21, RZ, P2 ;  /* 0x000000ff15157208 */ /* 0x000fc60001000000 */
[----:B0-----:R-:W-:-:S05]  /*10340*/  IMAD.WIDE R18, R31, 0x4, R18 ;  /* 0x000000041f127825 */ /* 0x001fca00078e0212 */
[----:B------:R0:W-:Y:S02]  /*10350*/  STG.E desc[UR10][R18.64], R21 ;  /* 0x0000001512007986 */ /* 0x0001e4000c10190a */
.L_x_503:
        /* <DEDUP_REMOVED lines=26> */
.L_x_508:
[----:B------:R-:W-:Y:S05]  /*10500*/  BSYNC.RECONVERGENT B2 ;  /* 0x0000000000027941 */ /* 0x000fea0003800200 */
.L_x_507:
[----:B------:R-:W-:-:S05]  /*10510*/  FSEL R19, R19, RZ, P2 ;  /* 0x000000ff13137208 */ /* 0x000fca0001000000 */
[----:B------:R0:W-:Y:S02]  /*10520*/  STG.E desc[UR10][R36.64+0x4], R19 ;  /* 0x0000041324007986 */ /* 0x0001e4000c10190a */
.L_x_506:
        /* <DEDUP_REMOVED lines=21> */
.L_x_511:
[----:B------:R-:W-:Y:S05]  /*10680*/  BSYNC.RECONVERGENT B2 ;  /* 0x0000000000027941 */ /* 0x000fea0003800200 */
.L_x_510:
[----:B------:R-:W-:-:S05]  /*10690*/  FSEL R19, R19, RZ, P2 ;  /* 0x000000ff13137208 */ /* 0x000fca0001000000 */
[----:B------:R1:W-:Y:S02]  /*106a0*/  STG.E desc[UR10][R36.64+0x8], R19 ;  /* 0x0000081324007986 */ /* 0x0003e4000c10190a */
.L_x_509:
        /* <DEDUP_REMOVED lines=21> */
.L_x_514:
[----:B------:R-:W-:Y:S05]  /*10800*/  BSYNC.RECONVERGENT B2 ;  /* 0x0000000000027941 */ /* 0x000fea0003800200 */
.L_x_513:
[----:B------:R-:W-:-:S05]  /*10810*/  FSEL R19, R19, RZ, P2 ;  /* 0x000000ff13137208 */ /* 0x000fca0001000000 */
[----:B------:R2:W-:Y:S02]  /*10820*/  STG.E desc[UR10][R36.64+0xc], R19 ;  /* 0x00000c1324007986 */ /* 0x0005e4000c10190a */
.L_x_512:
        /* <DEDUP_REMOVED lines=21> */
.L_x_517:
[----:B------:R-:W-:Y:S05]  /*10980*/  BSYNC.RECONVERGENT B2 ;  /* 0x0000000000027941 */ /* 0x000fea0003800200 */
.L_x_516:
[----:B------:R-:W-:-:S05]  /*10990*/  FSEL R19, R19, RZ, P2 ;  /* 0x000000ff13137208 */ /* 0x000fca0001000000 */
[----:B------:R3:W-:Y:S02]  /*109a0*/  STG.E desc[UR10][R36.64+0x10], R19 ;  /* 0x0000101324007986 */ /* 0x0007e4000c10190a */
.L_x_515:
        /* <DEDUP_REMOVED lines=21> */
.L_x_520:
[----:B------:R-:W-:Y:S05]  /*10b00*/  BSYNC.RECONVERGENT B2 ;  /* 0x0000000000027941 */ /* 0x000fea0003800200 */
.L_x_519:
[----:B------:R-:W-:-:S05]  /*10b10*/  FSEL R19, R19, RZ, P2 ;  /* 0x000000ff13137208 */ /* 0x000fca0001000000 */
[----:B------:R4:W-:Y:S02]  /*10b20*/  STG.E desc[UR10][R36.64+0x14], R19 ;  /* 0x0000141324007986 */ /* 0x0009e4000c10190a */
.L_x_518:
        /* <DEDUP_REMOVED lines=21> */
.L_x_523:
[----:B------:R-:W-:Y:S05]  /*10c80*/  BSYNC.RECONVERGENT B2 ;  /* 0x0000000000027941 */ /* 0x000fea0003800200 */
.L_x_522:
[----:B------:R-:W-:-:S05]  /*10c90*/  FSEL R19, R19, RZ, P2 ;  /* 0x000000ff13137208 */ /* 0x000fca0001000000 */
[----:B------:R0:W-:Y:S02]  /*10ca0*/  STG.E desc[UR10][R36.64+0x18], R19 ;  /* 0x0000181324007986 */ /* 0x0001e4000c10190a */
.L_x_521:
        /* <DEDUP_REMOVED lines=21> */
.L_x_526:
[----:B------:R-:W-:Y:S05]  /*10e00*/  BSYNC.RECONVERGENT B2 ;  /* 0x0000000000027941 */ /* 0x000fea0003800200 */
.L_x_525:
[----:B------:R-:W-:-:S05]  /*10e10*/  FSEL R19, R19, RZ, P2 ;  /* 0x000000ff13137208 */ /* 0x000fca0001000000 */
[----:B------:R0:W-:Y:S02]  /*10e20*/  STG.E desc[UR10][R36.64+0x1c], R19 ;  /* 0x00001c1324007986 */ /* 0x0001e4000c10190a */
.L_x_524:
        /* <DEDUP_REMOVED lines=21> */
.L_x_529:
[----:B------:R-:W-:Y:S05]  /*10f80*/  BSYNC.RECONVERGENT B2 ;  /* 0x0000000000027941 */ /* 0x000fea0003800200 */
.L_x_528:
[----:B------:R-:W-:-:S05]  /*10f90*/  FSEL R19, R19, RZ, P2 ;  /* 0x000000ff13137208 */ /* 0x000fca0001000000 */
[----:B------:R0:W-:Y:S02]  /*10fa0*/  STG.E desc[UR10][R36.64+0x20], R19 ;  /* 0x0000201324007986 */ /* 0x0001e4000c10190a */
.L_x_527:
        /* <DEDUP_REMOVED lines=21> */
.L_x_532:
[----:B------:R-:W-:Y:S05]  /*11100*/  BSYNC.RECONVERGENT B2 ;  /* 0x0000000000027941 */ /* 0x000fea0003800200 */
.L_x_531:
[----:B------:R-:W-:-:S05]  /*11110*/  FSEL R19, R19, RZ, P2 ;  /* 0x000000ff13137208 */ /* 0x000fca0001000000 */
[----:B------:R0:W-:Y:S02]  /*11120*/  STG.E desc[UR10][R36.64+0x24], R19 ;  /* 0x0000241324007986 */ /* 0x0001e4000c10190a */
.L_x_530:
        /* <DEDUP_REMOVED lines=21> */
.L_x_535:
[----:B------:R-:W-:Y:S05]  /*11280*/  BSYNC.RECONVERGENT B2 ;  /* 0x0000000000027941 */ /* 0x000fea0003800200 */
.L_x_534:
[----:B------:R-:W-:-:S05]  /*11290*/  FSEL R19, R19, RZ, P2 ;  /* 0x000000ff13137208 */ /* 0x000fca0001000000 */
[----:B------:R0:W-:Y:S02]  /*112a0*/  STG.E desc[UR10][R36.64+0x28], R19 ;  /* 0x0000281324007986 */ /* 0x0001e4000c10190a */
.L_x_533:
        /* <DEDUP_REMOVED lines=21> */
.L_x_538:
[----:B------:R-:W-:Y:S05]  /*11400*/  BSYNC.RECONVERGENT B2 ;  /* 0x0000000000027941 */ /* 0x000fea0003800200 */
.L_x_537:
[----:B------:R-:W-:-:S05]  /*11410*/  FSEL R19, R19, RZ, P2 ;  /* 0x000000ff13137208 */ /* 0x000fca0001000000 */
[----:B------:R0:W-:Y:S02]  /*11420*/  STG.E desc[UR10][R36.64+0x2c], R19 ;  /* 0x00002c1324007986 */ /* 0x0001e4000c10190a */
.L_x_536:
        /* <DEDUP_REMOVED lines=21> */
.L_x_541:
[----:B------:R-:W-:Y:S05]  /*11580*/  BSYNC.RECONVERGENT B2 ;  /* 0x0000000000027941 */ /* 0x000fea0003800200 */
.L_x_540:
[----:B------:R-:W-:-:S05]  /*11590*/  FSEL R19, R19, RZ, P2 ;  /* 0x000000ff13137208 */ /* 0x000fca0001000000 */
[----:B------:R0:W-:Y:S02]  /*115a0*/  STG.E desc[UR10][R36.64+0x30], R19 ;  /* 0x0000301324007986 */ /* 0x0001e4000c10190a */
.L_x_539:
        /* <DEDUP_REMOVED lines=21> */
.L_x_544:
[----:B------:R-:W-:Y:S05]  /*11700*/  BSYNC.RECONVERGENT B2 ;  /* 0x0000000000027941 */ /* 0x000fea0003800200 */
.L_x_543:
[----:B------:R-:W-:-:S05]  /*11710*/  FSEL R19, R19, RZ, P2 ;  /* 0x000000ff13137208 */ /* 0x000fca0001000000 */
[----:B------:R0:W-:Y:S02]  /*11720*/  STG.E desc[UR10][R36.64+0x34], R19 ;  /* 0x0000341324007986 */ /* 0x0001e4000c10190a */
.L_x_542:
        /* <DEDUP_REMOVED lines=21> */
.L_x_547:
[----:B------:R-:W-:Y:S05]  /*11880*/  BSYNC.RECONVERGENT B2 ;  /* 0x0000000000027941 */ /* 0x000fea0003800200 */
.L_x_546:
[----:B------:R-:W-:-:S05]  /*11890*/  FSEL R19, R19, RZ, P2 ;  /* 0x000000ff13137208 */ /* 0x000fca0001000000 */
[----:B------:R0:W-:Y:S02]  /*118a0*/  STG.E desc[UR10][R36.64+0x38], R19 ;  /* 0x0000381324007986 */ /* 0x0001e4000c10190a */
.L_x_545:
        /* <DEDUP_REMOVED lines=21> */
.L_x_550:
[----:B------:R-:W-:Y:S05]  /*11a00*/  BSYNC.RECONVERGENT B2 ;  /* 0x0000000000027941 */ /* 0x000fea0003800200 */
.L_x_549:
[----:B------:R-:W-:-:S05]  /*11a10*/  FSEL R19, R19, RZ, P2 ;  /* 0x000000ff13137208 */ /* 0x000fca0001000000 */
[----:B------:R0:W-:Y:S02]  /*11a20*/  STG.E desc[UR10][R36.64+0x3c], R19 ;  /* 0x00003c1324007986 */ /* 0x0001e4000c10190a */
.L_x_548:
        /* <DEDUP_REMOVED lines=21> */
.L_x_553:
[----:B------:R-:W-:Y:S05]  /*11b80*/  BSYNC.RECONVERGENT B2 ;  /* 0x0000000000027941 */ /* 0x000fea0003800200 */
.L_x_552:
[----:B------:R-:W0:Y:S01]  /*11b90*/  LDC.64 R18, c[0x0][0x390] ;  /* 0x0000e400ff127b82 */ /* 0x000e220000000a00 */
[----:B------:R-:W-:Y:S02]  /*11ba0*/  IADD3 R31, PT, PT, R2, R29, RZ ;  /* 0x0000001d021f7210 */ /* 0x000fe40007ffe0ff */
[----:B------:R-:W-:-:S03]  /*11bb0*/  FSEL R21, R21, RZ, P2 ;  /* 0x000000ff15157208 */ /* 0x000fc60001000000 */
[----:B0-----:R-:W-:-:S05]  /*11bc0*/  IMAD.WIDE R18, R31, 0x4, R18 ;  /* 0x000000041f127825 */ /* 0x001fca00078e0212 */
[----:B------:R0:W-:Y:S02]  /*11bd0*/  STG.E desc[UR10][R18.64], R21 ;  /* 0x0000001512007986 */ /* 0x0001e4000c10190a */
.L_x_551:
        /* <DEDUP_REMOVED lines=26> */
.L_x_556:
[----:B------:R-:W-:Y:S05]  /*11d80*/  BSYNC.RECONVERGENT B2 ;  /* 0x0000000000027941 */ /* 0x000fea0003800200 */
.L_x_555:
[----:B------:R-:W-:-:S05]  /*11d90*/  FSEL R19, R19, RZ, P2 ;  /* 0x000000ff13137208 */ /* 0x000fca0001000000 */
[----:B------:R0:W-:Y:S02]  /*11da0*/  STG.E desc[UR10][R36.64+0x4], R19 ;  /* 0x0000041324007986 */ /* 0x0001e4000c10190a */
.L_x_554:
        /* <DEDUP_REMOVED lines=21> */
.L_x_559:
[----:B------:R-:W-:Y:S05]  /*11f00*/  BSYNC.RECONVERGENT B2 ;  /* 0x0000000000027941 */ /* 0x000fea0003800200 */
.L_x_558:
[----:B------:R-:W-:-:S05]  /*11f10*/  FSEL R19, R19, RZ, P2 ;  /* 0x000000ff13137208 */ /* 0x000fca0001000000 */
[----:B------:R1:W-:Y:S02]  /*11f20*/  STG.E desc[UR10][R36.64+0x8], R19 ;  /* 0x0000081324007986 */ /* 0x0003e4000c10190a */
.L_x_557:
        /* <DEDUP_REMOVED lines=21> */
.L_x_562:
[----:B------:R-:W-:Y:S05]  /*12080*/  BSYNC.RECONVERGENT B2 ;  /* 0x0000000000027941 */ /* 0x000fea0003800200 */
.L_x_561:
[----:B------:R-:W-:-:S05]  /*12090*/  FSEL R19, R19, RZ, P2 ;  /* 0x000000ff13137208 */ /* 0x000fca0001000000 */
[----:B------:R2:W-:Y:S02]  /*120a0*/  STG.E desc[UR10][R36.64+0xc], R19 ;  /* 0x00000c1324007986 */ /* 0x0005e4000c10190a */
.L_x_560:
        /* <DEDUP_REMOVED lines=21> */
.L_x_565:
[----:B------:R-:W-:Y:S05]  /*12200*/  BSYNC.RECONVERGENT B2 ;  /* 0x0000000000027941 */ /* 0x000fea0003800200 */
.L_x_564:
[----:B------:R-:W-:-:S05]  /*12210*/  FSEL R19, R19, RZ, P2 ;  /* 0x000000ff13137208 */ /* 0x000fca0001000000 */
[----:B------:R3:W-:Y:S02]  /*12220*/  STG.E desc[UR10][R36.64+0x10], R19 ;  /* 0x0000101324007986 */ /* 0x0007e4000c10190a */
.L_x_563:
        /* <DEDUP_REMOVED lines=21> */
.L_x_568:
[----:B------:R-:W-:Y:S05]  /*12380*/  BSYNC.RECONVERGENT B2 ;  /* 0x0000000000027941 */ /* 0x000fea0003800200 */
.L_x_567:
[----:B------:R-:W-:-:S05]  /*12390*/  FSEL R19, R19, RZ, P2 ;  /* 0x000000ff13137208 */ /* 0x000fca0001000000 */
[----:B------:R4:W-:Y:S02]  /*123a0*/  STG.E desc[UR10][R36.64+0x14], R19 ;  /* 0x0000141324007986 */ /* 0x0009e4000c10190a */
.L_x_566:
        /* <DEDUP_REMOVED lines=21> */
.L_x_571:
[----:B------:R-:W-:Y:S05]  /*12500*/  BSYNC.RECONVERGENT B2 ;  /* 0x0000000000027941 */ /* 0x000fea0003800200 */
.L_x_570:
[----:B------:R-:W-:-:S05]  /*12510*/  FSEL R19, R19, RZ, P2 ;  /* 0x000000ff13137208 */ /* 0x000fca0001000000 */
[----:B------:R0:W-:Y:S02]  /*12520*/  STG.E desc[UR10][R36.64+0x18], R19 ;  /* 0x0000181324007986 */ /* 0x0001e4000c10190a */
.L_x_569:
        /* <DEDUP_REMOVED lines=21> */
.L_x_574:
[----:B------:R-:W-:Y:S05]  /*12680*/  BSYNC.RECONVERGENT B2 ;  /* 0x0000000000027941 */ /* 0x000fea0003800200 */
.L_x_573:
[----:B------:R-:W-:-:S05]  /*12690*/  FSEL R19, R19, RZ, P2 ;  /* 0x000000ff13137208 */ /* 0x000fca0001000000 */
[----:B------:R0:W-:Y:S02]  /*126a0*/  STG.E desc[UR10][R36.64+0x1c], R19 ;  /* 0x00001c1324007986 */ /* 0x0001e4000c10190a */
.L_x_572:
        /* <DEDUP_REMOVED lines=21> */
.L_x_577:
[----:B------:R-:W-:Y:S05]  /*12800*/  BSYNC.RECONVERGENT B2 ;  /* 0x0000000000027941 */ /* 0x000fea0003800200 */
.L_x_576:
[----:B------:R-:W-:-:S05]  /*12810*/  FSEL R19, R19, RZ, P2 ;  /* 0x000000ff13137208 */ /* 0x000fca0001000000 */
[----:B------:R0:W-:Y:S02]  /*12820*/  STG.E desc[UR10][R36.64+0x20], R19 ;  /* 0x0000201324007986 */ /* 0x0001e4000c10190a */
.L_x_575:
        /* <DEDUP_REMOVED lines=21> */
.L_x_580:
[----:B------:R-:W-:Y:S05]  /*12980*/  BSYNC.RECONVERGENT B2 ;  /* 0x0000000000027941 */ /* 0x000fea0003800200 */
.L_x_579:
[----:B------:R-:W-:-:S05]  /*12990*/  FSEL R19, R19, RZ, P2 ;  /* 0x000000ff13137208 */ /* 0x000fca0001000000 */
[----:B------:R0:W-:Y:S02]  /*129a0*/  STG.E desc[UR10][R36.64+0x24], R19 ;  /* 0x0000241324007986 */ /* 0x0001e4000c10190a */
.L_x_578:
        /* <DEDUP_REMOVED lines=21> */
.L_x_583:
[----:B------:R-:W-:Y:S05]  /*12b00*/  BSYNC.RECONVERGENT B2 ;  /* 0x0000000000027941 */ /* 0x000fea0003800200 */
.L_x_582:
[----:B------:R-:W-:-:S05]  /*12b10*/  FSEL R19, R19, RZ, P2 ;  /* 0x000000ff13137208 */ /* 0x000fca0001000000 */
[----:B------:R0:W-:Y:S02]  /*12b20*/  STG.E desc[UR10][R36.64+0x28], R19 ;  /* 0x0000281324007986 */ /* 0x0001e4000c10190a */
.L_x_581:
        /* <DEDUP_REMOVED lines=21> */
.L_x_586:
[----:B------:R-:W-:Y:S05]  /*12c80*/  BSYNC.RECONVERGENT B2 ;  /* 0x0000000000027941 */ /* 0x000fea0003800200 */
.L_x_585:
[----:B------:R-:W-:-:S05]  /*12c90*/  FSEL R19, R19, RZ, P2 ;  /* 0x000000ff13137208 */ /* 0x000fca0001000000 */
[----:B------:R0:W-:Y:S02]  /*12ca0*/  STG.E desc[UR10][R36.64+0x2c], R19 ;  /* 0x00002c1324007986 */ /* 0x0001e4000c10190a */
.L_x_584:
        /* <DEDUP_REMOVED lines=21> */
.L_x_589:
[----:B------:R-:W-:Y:S05]  /*12e00*/  BSYNC.RECONVERGENT B2 ;  /* 0x0000000000027941 */ /* 0x000fea0003800200 */
.L_x_588:
[----:B------:R-:W-:-:S05]  /*12e10*/  FSEL R19, R19, RZ, P2 ;  /* 0x000000ff13137208 */ /* 0x000fca0001000000 */
[----:B------:R0:W-:Y:S02]  /*12e20*/  STG.E desc[UR10][R36.64+0x30], R19 ;  /* 0x0000301324007986 */ /* 0x0001e4000c10190a */
.L_x_587:
        /* <DEDUP_REMOVED lines=21> */
.L_x_592:
[----:B------:R-:W-:Y:S05]  /*12f80*/  BSYNC.RECONVERGENT B2 ;  /* 0x0000000000027941 */ /* 0x000fea0003800200 */
.L_x_591:
[----:B------:R-:W-:-:S05]  /*12f90*/  FSEL R19, R19, RZ, P2 ;  /* 0x000000ff13137208 */ /* 0x000fca0001000000 */
[----:B------:R0:W-:Y:S02]  /*12fa0*/  STG.E desc[UR10][R36.64+0x34], R19 ;  /* 0x0000341324007986 */ /* 0x0001e4000c10190a */
.L_x_590:
        /* <DEDUP_REMOVED lines=21> */
.L_x_595:
[----:B------:R-:W-:Y:S05]  /*13100*/  BSYNC.RECONVERGENT B2 ;  /* 0x0000000000027941 */ /* 0x000fea0003800200 */
.L_x_594:
[----:B------:R-:W-:-:S05]  /*13110*/  FSEL R19, R19, RZ, P2 ;  /* 0x000000ff13137208 */ /* 0x000fca0001000000 */
[----:B------:R0:W-:Y:S02]  /*13120*/  STG.E desc[UR10][R36.64+0x38], R19 ;  /* 0x0000381324007986 */ /* 0x0001e4000c10190a */
.L_x_593:
        /* <DEDUP_REMOVED lines=21> */
.L_x_598:
[----:B------:R-:W-:Y:S05]  /*13280*/  BSYNC.RECONVERGENT B2 ;  /* 0x0000000000027941 */ /* 0x000fea0003800200 */
.L_x_597:
[----:B------:R-:W-:-:S05]  /*13290*/  FSEL R19, R19, RZ, P2 ;  /* 0x000000ff13137208 */ /* 0x000fca0001000000 */
[----:B------:R0:W-:Y:S02]  /*132a0*/  STG.E desc[UR10][R36.64+0x3c], R19 ;  /* 0x00003c1324007986 */ /* 0x0001e4000c10190a */
.L_x_596:
        /* <DEDUP_REMOVED lines=21> */
.L_x_601:
[----:B------:R-:W-:Y:S05]  /*13400*/  BSYNC.RECONVERGENT B2 ;  /* 0x0000000000027941 */ /* 0x000fea0003800200 */
.L_x_600:
[----:B------:R-:W0:Y:S01]  /*13410*/  LDC.64 R18, c[0x0][0x390] ;  /* 0x0000e400ff127b82 */ /* 0x000e220000000a00 */
[----:B------:R-:W-:Y:S02]  /*13420*/  IADD3 R23, PT, PT, R2, R29, RZ ;  /* 0x0000001d02177210 */ /* 0x000fe40007ffe0ff */
[----:B------:R-:W-:-:S03]  /*13430*/  FSEL R21, R21, RZ, P2 ;  /* 0x000000ff15157208 */ /* 0x000fc60001000000 */
[----:B0-----:R-:W-:-:S05]  /*13440*/  IMAD.WIDE R18, R23, 0x4, R18 ;  /* 0x0000000417127825 */ /* 0x001fca00078e0212 */
[----:B------:R0:W-:Y:S02]  /*13450*/  STG.E desc[UR10][R18.64], R21 ;  /* 0x0000001512007986 */ /* 0x0001e4000c10190a */
.L_x_599:
        /* <DEDUP_REMOVED lines=26> */
.L_x_604:
[----:B------:R-:W-:Y:S05]  /*13600*/  BSYNC.RECONVERGENT B2 ;  /* 0x0000000000027941 */ /* 0x000fea0003800200 */
.L_x_603:
[----:B------:R-:W-:-:S05]  /*13610*/  FSEL R19, R19, RZ, P2 ;  /* 0x000000ff13137208 */ /* 0x000fca0001000000 */
[----:B------:R0:W-:Y:S02]  /*13620*/  STG.E desc[UR10][R36.64+0x4], R19 ;  /* 0x0000041324007986 */ /* 0x0001e4000c10190a */
.L_x_602:
        /* <DEDUP_REMOVED lines=21> */
.L_x_607:
[----:B------:R-:W-:Y:S05]  /*13780*/  BSYNC.RECONVERGENT B2 ;  /* 0x0000000000027941 */ /* 0x000fea0003800200 */
.L_x_606:
[----:B------:R-:W-:-:S05]  /*13790*/  FSEL R19, R19, RZ, P2 ;  /* 0x000000ff13137208 */ /* 0x000fca0001000000 */
[----:B------:R1:W-:Y:S02]  /*137a0*/  STG.E desc[UR10][R36.64+0x8], R19 ;  /* 0x0000081324007986 */ /* 0x0003e4000c10190a */
.L_x_605:
        /* <DEDUP_REMOVED lines=21> */
.L_x_610:
[----:B------:R-:W-:Y:S05]  /*13900*/  BSYNC.RECONVERGENT B2 ;  /* 0x0000000000027941 */ /* 0x000fea0003800200 */
.L_x_609:
[----:B------:R-:W-:-:S05]  /*13910*/  FSEL R19, R19, RZ, P2 ;  /* 0x000000ff13137208 */ /* 0x000fca0001000000 */
[----:B------:R2:W-:Y:S02]  /*13920*/  STG.E desc[UR10][R36.64+0xc], R19 ;  /* 0x00000c1324007986 */ /* 0x0005e4000c10190a */
.L_x_608:
        /* <DEDUP_REMOVED lines=21> */
.L_x_613:
[----:B------:R-:W-:Y:S05]  /*13a80*/  BSYNC.RECONVERGENT B2 ;  /* 0x0000000000027941 */ /* 0x000fea0003800200 */
.L_x_612:
[----:B------:R-:W-:-:S05]  /*13a90*/  FSEL R19, R19, RZ, P2 ;  /* 0x000000ff13137208 */ /* 0x000fca0001000000 */
[----:B------:R3:W-:Y:S02]  /*13aa0*/  STG.E desc[UR10][R36.64+0x10], R19 ;  /* 0x0000101324007986 */ /* 0x0007e4000c10190a */
.L_x_611:
        /* <DEDUP_REMOVED lines=21> */
.L_x_616:
[----:B------:R-:W-:Y:S05]  /*13c00*/  BSYNC.RECONVERGENT B2 ;  /* 0x0000000000027941 */ /* 0x000fea0003800200 */
.L_x_615:
[----:B------:R-:W-:-:S05]  /*13c10*/  FSEL R19, R19, RZ, P2 ;  /* 0x000000ff13137208 */ /* 0x000fca0001000000 */
[----:B------:R4:W-:Y:S02]  /*13c20*/  STG.E desc[UR10][R36.64+0x14], R19 ;  /* 0x0000141324007986 */ /* 0x0009e4000c10190a */
.L_x_614:
        /* <DEDUP_REMOVED lines=21> */
.L_x_619:
[----:B------:R-:W-:Y:S05]  /*13d80*/  BSYNC.RECONVERGENT B2 ;  /* 0x0000000000027941 */ /* 0x000fea0003800200 */
.L_x_618:
[----:B------:R-:W-:-:S05]  /*13d90*/  FSEL R19, R19, RZ, P2 ;  /* 0x000000ff13137208 */ /* 0x000fca0001000000 */
[----:B------:R0:W-:Y:S02]  /*13da0*/  STG.E desc[UR10][R36.64+0x18], R19 ;  /* 0x0000181324007986 */ /* 0x0001e4000c10190a */
.L_x_617:
        /* <DEDUP_REMOVED lines=21> */
.L_x_622:
[----:B------:R-:W-:Y:S05]  /*13f00*/  BSYNC.RECONVERGENT B2 ;  /* 0x0000000000027941 */ /* 0x000fea0003800200 */
.L_x_621:
[----:B------:R-:W-:-:S05]  /*13f10*/  FSEL R19, R19, RZ, P2 ;  /* 0x000000ff13137208 */ /* 0x000fca0001000000 */
[----:B------:R0:W-:Y:S02]  /*13f20*/  STG.E desc[UR10][R36.64+0x1c], R19 ;  /* 0x00001c1324007986 */ /* 0x0001e4000c10190a */
.L_x_620:
        /* <DEDUP_REMOVED lines=21> */
.L_x_625:
[----:B------:R-:W-:Y:S05]  /*14080*/  BSYNC.RECONVERGENT B2 ;  /* 0x0000000000027941 */ /* 0x000fea0003800200 */
.L_x_624:
[----:B------:R-:W-:-:S05]  /*14090*/  FSEL R19, R19, RZ, P2 ;  /* 0x000000ff13137208 */ /* 0x000fca0001000000 */
[----:B------:R0:W-:Y:S02]  /*140a0*/  STG.E desc[UR10][R36.64+0x20], R19 ;  /* 0x0000201324007986 */ /* 0x0001e4000c10190a */
.L_x_623:
        /* <DEDUP_REMOVED lines=21> */
.L_x_628:
[----:B------:R-:W-:Y:S05]  /*14200*/  BSYNC.RECONVERGENT B2 ;  /* 0x0000000000027941 */ /* 0x000fea0003800200 */
.L_x_627:
[----:B------:R-:W-:-:S05]  /*14210*/  FSEL R19, R19, RZ, P2 ;  /* 0x000000ff13137208 */ /* 0x000fca0001000000 */
[----:B------:R0:W-:Y:S02]  /*14220*/  STG.E desc[UR10][R36.64+0x24], R19 ;  /* 0x0000241324007986 */ /* 0x0001e4000c10190a */
.L_x_626:
        /* <DEDUP_REMOVED lines=21> */
.L_x_631:
[----:B------:R-:W-:Y:S05]  /*14380*/  BSYNC.RECONVERGENT B2 ;  /* 0x0000000000027941 */ /* 0x000fea0003800200 */
.L_x_630:
[----:B------:R-:W-:-:S05]  /*14390*/  FSEL R19, R19, RZ, P2 ;  /* 0x000000ff13137208 */ /* 0x000fca0001000000 */
[----:B------:R0:W-:Y:S02]  /*143a0*/  STG.E desc[UR10][R36.64+0x28], R19 ;  /* 0x0000281324007986 */ /* 0x0001e4000c10190a */
.L_x_629:
        /* <DEDUP_REMOVED lines=21> */
.L_x_634:
[----:B------:R-:W-:Y:S05]  /*14500*/  BSYNC.RECONVERGENT B2 ;  /* 0x0000000000027941 */ /* 0x000fea0003800200 */
.L_x_633:
[----:B------:R-:W-:-:S05]  /*14510*/  FSEL R19, R19, RZ, P2 ;  /* 0x000000ff13137208 */ /* 0x000fca0001000000 */
[----:B------:R0:W-:Y:S02]  /*14520*/  STG.E desc[UR10][R36.64+0x2c], R19 ;  /* 0x00002c1324007986 */ /* 0x0001e4000c10190a */
.L_x_632:
        /* <DEDUP_REMOVED lines=21> */
.L_x_637:
[----:B------:R-:W-:Y:S05]  /*14680*/  BSYNC.RECONVERGENT B2 ;  /* 0x0000000000027941 */ /* 0x000fea0003800200 */
.L_x_636:
[----:B------:R-:W-:-:S05]  /*14690*/  FSEL R19, R19, RZ, P2 ;  /* 0x000000ff13137208 */ /* 0x000fca0001000000 */
[----:B------:R0:W-:Y:S02]  /*146a0*/  STG.E desc[UR10][R36.64+0x30], R19 ;  /* 0x0000301324007986 */ /* 0x0001e4000c10190a */
.L_x_635:
        /* <DEDUP_REMOVED lines=21> */
.L_x_640:
[----:B------:R-:W-:Y:S05]  /*14800*/  BSYNC.RECONVERGENT B2 ;  /* 0x0000000000027941 */ /* 0x000fea0003800200 */
.L_x_639:
[----:B------:R-:W-:-:S05]  /*14810*/  FSEL R19, R19, RZ, P2 ;  /* 0x000000ff13137208 */ /* 0x000fca0001000000 */
[----:B------:R0:W-:Y:S02]  /*14820*/  STG.E desc[UR10][R36.64+0x34], R19 ;  /* 0x0000341324007986 */ /* 0x0001e4000c10190a */
.L_x_638:
        /* <DEDUP_REMOVED lines=21> */
.L_x_643:
[----:B------:R-:W-:Y:S05]  /*14980*/  BSYNC.RECONVERGENT B2 ;  /* 0x0000000000027941 */ /* 0x000fea0003800200 */
.L_x_642:
[----:B------:R-:W-:-:S05]  /*14990*/  FSEL R19, R19, RZ, P2 ;  /* 0x000000ff13137208 */ /* 0x000fca0001000000 */
[----:B------:R0:W-:Y:S02]  /*149a0*/  STG.E desc[UR10][R36.64+0x38], R19 ;  /* 0x0000381324007986 */ /* 0x0001e4000c10190a */
.L_x_641:
        /* <DEDUP_REMOVED lines=21> */
.L_x_646:
[----:B------:R-:W-:Y:S05]  /*14b00*/  BSYNC.RECONVERGENT B2 ;  /* 0x0000000000027941 */ /* 0x000fea0003800200 */
.L_x_645:
[----:B------:R-:W-:-:S05]  /*14b10*/  FSEL R19, R19, RZ, P2 ;  /* 0x000000ff13137208 */ /* 0x000fca0001000000 */
[----:B------:R0:W-:Y:S02]  /*14b20*/  STG.E desc[UR10][R36.64+0x3c], R19 ;  /* 0x00003c1324007986 */ /* 0x0001e4000c10190a */
.L_x_644:
[----:B------:R-:W5:Y:S01]  /*14b30*/  LDCU.64 UR4, c[0x0][0x3a8] ;  /* 0x00007500ff0477ac */ /* 0x000f620008000a00 */
[----:B------:R-:W-:-:S04]  /*14b40*/  IADD3 R20, PT, PT, R22, 0xd, RZ ;  /* 0x0000000d16147810 */ /* 0x000fc80007ffe0ff */
[----:B-----5:R-:W-:Y:S02]  /*14b50*/  ISETP.GE.AND P0, PT, R20, UR4, PT ;  /* 0x0000000414007c0c */ /* 0x020fe4000bf06270 */
[----:B------:R-:W-:-:S11]  /*14b60*/  IADD3 R29, PT, PT, R29, UR5, RZ ;  /* 0x000000051d1d7c10 */ /* 0x000fd6000fffe0ff */
        /* <DEDUP_REMOVED lines=18> */
.L_x_649:
[----:B------:R-:W-:Y:S05]  /*14c90*/  BSYNC.RECONVERGENT B2 ;  /* 0x0000000000027941 */ /* 0x000fea0003800200 */
.L_x_648:
[----:B------:R-:W0:Y:S01]  /*14ca0*/  LDC.64 R18, c[0x0][0x390] ;  /* 0x0000e400ff127b82 */ /* 0x000e220000000a00 */
[----:B------:R-:W-:Y:S01]  /*14cb0*/  IMAD.IADD R23, R2, 0x1, R29 ;  /* 0x0000000102177824 */ /* 0x000fe200078e021d */
[----:B------:R-:W-:-:S03]  /*14cc0*/  FSEL R21, R21, RZ, P2 ;  /* 0x000000ff15157208 */ /* 0x000fc60001000000 */
[----:B0-----:R-:W-:-:S05]  /*14cd0*/  IMAD.WIDE R18, R23, 0x4, R18 ;  /* 0x0000000417127825 */ /* 0x001fca00078e0212 */
[----:B------:R0:W-:Y:S02]  /*14ce0*/  STG.E desc[UR10][R18.64], R21 ;  /* 0x0000001512007986 */ /* 0x0001e4000c10190a */
.L_x_647:
        /* <DEDUP_REMOVED lines=26> */
.L_x_652:
[----:B------:R-:W-:Y:S05]  /*14e90*/  BSYNC.RECONVERGENT B2 ;  /* 0x0000000000027941 */ /* 0x000fea0003800200 */
.L_x_651:
[----:B------:R-:W-:-:S05]  /*14ea0*/  FSEL R19, R19, RZ, P2 ;  /* 0x000000ff13137208 */ /* 0x000fca0001000000 */
[----:B------:R0:W-:Y:S02]  /*14eb0*/  STG.E desc[UR10][R36.64+0x4], R19 ;  /* 0x0000041324007986 */ /* 0x0001e4000c10190a */
.L_x_650:
        /* <DEDUP_REMOVED lines=21> */
.L_x_655:
[----:B------:R-:W-:Y:S05]  /*15010*/  BSYNC.RECONVERGENT B2 ;  /* 0x0000000000027941 */ /* 0x000fea0003800200 */
.L_x_654:
[----:B------:R-:W-:-:S05]  /*15020*/  FSEL R19, R19, RZ, P2 ;  /* 0x000000ff13137208 */ /* 0x000fca0001000000 */
[----:B------:R1:W-:Y:S02]  /*15030*/  STG.E desc[UR10][R36.64+0x8], R19 ;  /* 0x0000081324007986 */ /* 0x0003e4000c10190a */
.L_x_653:
        /* <DEDUP_REMOVED lines=21> */
.L_x_658:
[----:B------:R-:W-:Y:S05]  /*15190*/  BSYNC.RECONVERGENT B2 ;  /* 0x0000000000027941 */ /* 0x000fea0003800200 */
.L_x_657:
[----:B------:R-:W-:-:S05]  /*151a0*/  FSEL R19, R19, RZ, P2 ;  /* 0x000000ff13137208 */ /* 0x000fca0001000000 */
[----:B------:R2:W-:Y:S02]  /*151b0*/  STG.E desc[UR10][R36.64+0xc], R19 ;  /* 0x00000c1324007986 */ /* 0x0005e4000c10190a */
.L_x_656:
        /* <DEDUP_REMOVED lines=21> */
.L_x_661:
[----:B------:R-:W-:Y:S05]  /*15310*/  BSYNC.RECONVERGENT B2 ;  /* 0x0000000000027941 */ /* 0x000fea0003800200 */
.L_x_660:
[----:B------:R-:W-:-:S05]  /*15320*/  FSEL R19, R19, RZ, P2 ;  /* 0x000000ff13137208 */ /* 0x000fca0001000000 */
[----:B------:R3:W-:Y:S02]  /*15330*/  STG.E desc[UR10][R36.64+0x10], R19 ;  /* 0x0000101324007986 */ /* 0x0007e4000c10190a */
.L_x_659:
        /* <DEDUP_REMOVED lines=21> */
.L_x_664:
[----:B------:R-:W-:Y:S05]  /*15490*/  BSYNC.RECONVERGENT B2 ;  /* 0x0000000000027941 */ /* 0x000fea0003800200 */
.L_x_663:
[----:B------:R-:W-:-:S05]  /*154a0*/  FSEL R19, R19, RZ, P2 ;  /* 0x000000ff13137208 */ /* 0x000fca0001000000 */
[----:B------:R4:W-:Y:S02]  /*154b0*/  STG.E desc[UR10][R36.64+0x14], R19 ;  /* 0x0000141324007986 */ /* 0x0009e4000c10190a */
.L_x_662:
        /* <DEDUP_REMOVED lines=21> */
.L_x_667:
[----:B------:R-:W-:Y:S05]  /*15610*/  BSYNC.RECONVERGENT B2 ;  /* 0x0000000000027941 */ /* 0x000fea0003800200 */
.L_x_666:
[----:B------:R-:W-:-:S05]  /*15620*/  FSEL R19, R19, RZ, P2 ;  /* 0x000000ff13137208 */ /* 0x000fca0001000000 */
[----:B------:R0:W-:Y:S02]  /*15630*/  STG.E desc[UR10][R36.64+0x18], R19 ;  /* 0x0000181324007986 */ /* 0x0001e4000c10190a */
.L_x_665:
        /* <DEDUP_REMOVED lines=21> */
.L_x_670:
[----:B------:R-:W-:Y:S05]  /*15790*/  BSYNC.RECONVERGENT B2 ;  /* 0x0000000000027941 */ /* 0x000fea0003800200 */
.L_x_669:
[----:B------:R-:W-:-:S05]  /*157a0*/  FSEL R19, R19, RZ, P2 ;  /* 0x000000ff13137208 */ /* 0x000fca0001000000 */
[----:B------:R0:W-:Y:S02]  /*157b0*/  STG.E desc[UR10][R36.64+0x1c], R19 ;  /* 0x00001c1324007986 */ /* 0x0001e4000c10190a */
.L_x_668:
        /* <DEDUP_REMOVED lines=21> */
.L_x_673:
[----:B------:R-:W-:Y:S05]  /*15910*/  BSYNC.RECONVERGENT B2 ;  /* 0x0000000000027941 */ /* 0x000fea0003800200 */
.L_x_672:
[----:B------:R-:W-:-:S05]  /*15920*/  FSEL R19, R19, RZ, P2 ;  /* 0x000000ff13137208 */ /* 0x000fca0001000000 */
[----:B------:R0:W-:Y:S02]  /*15930*/  STG.E desc[UR10][R36.64+0x20], R19 ;  /* 0x0000201324007986 */ /* 0x0001e4000c10190a */
.L_x_671:
        /* <DEDUP_REMOVED lines=21> */
.L_x_676:
[----:B------:R-:W-:Y:S05]  /*15a90*/  BSYNC.RECONVERGENT B2 ;  /* 0x0000000000027941 */ /* 0x000fea0003800200 */
.L_x_675:
[----:B------:R-:W-:-:S05]  /*15aa0*/  FSEL R19, R19, RZ, P2 ;  /* 0x000000ff13137208 */ /* 0x000fca0001000000 */
[----:B------:R0:W-:Y:S02]  /*15ab0*/  STG.E desc[UR10][R36.64+0x24], R19 ;  /* 0x0000241324007986 */ /* 0x0001e4000c10190a */
.L_x_674:
        /* <DEDUP_REMOVED lines=21> */
.L_x_679:
[----:B------:R-:W-:Y:S05]  /*15c10*/  BSYNC.RECONVERGENT B2 ;  /* 0x0000000000027941 */ /* 0x000fea0003800200 */
.L_x_678:
[----:B------:R-:W-:-:S05]  /*15c20*/  FSEL R19, R19, RZ, P2 ;  /* 0x000000ff13137208 */ /* 0x000fca0001000000 */
[----:B------:R0:W-:Y:S02]  /*15c30*/  STG.E desc[UR10][R36.64+0x28], R19 ;  /* 0x0000281324007986 */ /* 0x0001e4000c10190a */
.L_x_677:
        /* <DEDUP_REMOVED lines=21> */
.L_x_682:
[----:B------:R-:W-:Y:S05]  /*15d90*/  BSYNC.RECONVERGENT B2 ;  /* 0x0000000000027941 */ /* 0x000fea0003800200 */
.L_x_681:
[----:B------:R-:W-:-:S05]  /*15da0*/  FSEL R19, R19, RZ, P2 ;  /* 0x000000ff13137208 */ /* 0x000fca0001000000 */
[----:B------:R0:W-:Y:S02]  /*15db0*/  STG.E desc[UR10][R36.64+0x2c], R19 ;  /* 0x00002c1324007986 */ /* 0x0001e4000c10190a */
.L_x_680:
        /* <DEDUP_REMOVED lines=21> */
.L_x_685:
[----:B------:R-:W-:Y:S05]  /*15f10*/  BSYNC.RECONVERGENT B2 ;  /* 0x0000000000027941 */ /* 0x000fea0003800200 */
.L_x_684:
[----:B------:R-:W-:-:S05]  /*15f20*/  FSEL R19, R19, RZ, P2 ;  /* 0x000000ff13137208 */ /* 0x000fca0001000000 */
[----:B------:R0:W-:Y:S02]  /*15f30*/  STG.E desc[UR10][R36.64+0x30], R19 ;  /* 0x0000301324007986 */ /* 0x0001e4000c10190a */
.L_x_683:
        /* <DEDUP_REMOVED lines=21> */
.L_x_688:
[----:B------:R-:W-:Y:S05]  /*16090*/  BSYNC.RECONVERGENT B2 ;  /* 0x0000000000027941 */ /* 0x000fea0003800200 */
.L_x_687:
[----:B------:R-:W-:-:S05]  /*160a0*/  FSEL R19, R19, RZ, P2 ;  /* 0x000000ff13137208 */ /* 0x000fca0001000000 */
[----:B------:R0:W-:Y:S02]  /*160b0*/  STG.E desc[UR10][R36.64+0x34], R19 ;  /* 0x0000341324007986 */ /* 0x0001e4000c10190a */
.L_x_686:
        /* <DEDUP_REMOVED lines=21> */
.L_x_691:
[----:B------:R-:W-:Y:S05]  /*16210*/  BSYNC.RECONVERGENT B2 ;  /* 0x0000000000027941 */ /* 0x000fea0003800200 */
.L_x_690:
[----:B------:R-:W-:-:S05]  /*16220*/  FSEL R19, R19, RZ, P2 ;  /* 0x000000ff13137208 */ /* 0x000fca0001000000 */
[----:B------:R0:W-:Y:S02]  /*16230*/  STG.E desc[UR10][R36.64+0x38], R19 ;  /* 0x0000381324007986 */ /* 0x0001e4000c10190a */
.L_x_689:
        /* <DEDUP_REMOVED lines=21> */
.L_x_694:
[----:B------:R-:W-:Y:S05]  /*16390*/  BSYNC.RECONVERGENT B2 ;  /* 0x0000000000027941 */ /* 0x000fea0003800200 */
.L_x_693:
[----:B------:R-:W-:-:S05]  /*163a0*/  FSEL R19, R19, RZ, P2 ;  /* 0x000000ff13137208 */ /* 0x000fca0001000000 */
[----:B------:R0:W-:Y:S02]  /*163b0*/  STG.E desc[UR10][R36.64+0x3c], R19 ;  /* 0x00003c1324007986 */ /* 0x0001e4000c10190a */
.L_x_692:
[----:B------:R-:W5:Y:S01]  /*163c0*/  LDCU.64 UR4, c[0x0][0x3a8] ;  /* 0x00007500ff0477ac */ /* 0x000f620008000a00 */
[----:B------:R-:W-:-:S05]  /*163d0*/  VIADD R20, R22, 0xe ;  /* 0x0000000e16147836 */ /* 0x000fca0000000000 */
        /* <DEDUP_REMOVED lines=20> */
.L_x_697:
[----:B------:R-:W-:Y:S05]  /*16520*/  BSYNC.RECONVERGENT B2 ;  /* 0x0000000000027941 */ /* 0x000fea0003800200 */
.L_x_696:
[----:B------:R-:W0:Y:S01]  /*16530*/  LDC.64 R18, c[0x0][0x390] ;  /* 0x0000e400ff127b82 */ /* 0x000e220000000a00 */
[----:B------:R-:W-:Y:S02]  /*16540*/  IADD3 R23, PT, PT, R2, R29, RZ ;  /* 0x0000001d02177210 */ /* 0x000fe40007ffe0ff */
[----:B------:R-:W-:-:S03]  /*16550*/  FSEL R21, R21, RZ, P2 ;  /* 0x000000ff15157208 */ /* 0x000fc60001000000 */
[----:B0-----:R-:W-:-:S05]  /*16560*/  IMAD.WIDE R18, R23, 0x4, R18 ;  /* 0x0000000417127825 */ /* 0x001fca00078e0212 */
[----:B------:R0:W-:Y:S02]  /*16570*/  STG.E desc[UR10][R18.64], R21 ;  /* 0x0000001512007986 */ /* 0x0001e4000c10190a */
.L_x_695:
        /* <DEDUP_REMOVED lines=26> */
.L_x_700:
[----:B------:R-:W-:Y:S05]  /*16720*/  BSYNC.RECONVERGENT B2 ;  /* 0x0000000000027941 */ /* 0x000fea0003800200 */
.L_x_699:
[----:B------:R-:W-:-:S05]  /*16730*/  FSEL R19, R19, RZ, P2 ;  /* 0x000000ff13137208 */ /* 0x000fca0001000000 */
[----:B------:R0:W-:Y:S02]  /*16740*/  STG.E desc[UR10][R36.64+0x4], R19 ;  /* 0x0000041324007986 */ /* 0x0001e4000c10190a */
.L_x_698:
        /* <DEDUP_REMOVED lines=21> */
.L_x_703:
[----:B------:R-:W-:Y:S05]  /*168a0*/  BSYNC.RECONVERGENT B2 ;  /* 0x0000000000027941 */ /* 0x000fea0003800200 */
.L_x_702:
[----:B------:R-:W-:-:S05]  /*168b0*/  FSEL R19, R19, RZ, P2 ;  /* 0x000000ff13137208 */ /* 0x000fca0001000000 */
[----:B------:R1:W-:Y:S02]  /*168c0*/  STG.E desc[UR10][R36.64+0x8], R19 ;  /* 0x0000081324007986 */ /* 0x0003e4000c10190a */
.L_x_701:
        /* <DEDUP_REMOVED lines=21> */
.L_x_706:
[----:B------:R-:W-:Y:S05]  /*16a20*/  BSYNC.RECONVERGENT B2 ;  /* 0x0000000000027941 */ /* 0x000fea0003800200 */
.L_x_705:
[----:B------:R-:W-:-:S05]  /*16a30*/  FSEL R19, R19, RZ, P2 ;  /* 0x000000ff13137208 */ /* 0x000fca0001000000 */
[----:B------:R2:W-:Y:S02]  /*16a40*/  STG.E desc[UR10][R36.64+0xc], R19 ;  /* 0x00000c1324007986 */ /* 0x0005e4000c10190a */
.L_x_704:
        /* <DEDUP_REMOVED lines=21> */
.L_x_709:
[----:B------:R-:W-:Y:S05]  /*16ba0*/  BSYNC.RECONVERGENT B2 ;  /* 0x0000000000027941 */ /* 0x000fea0003800200 */
.L_x_708:
[----:B------:R-:W-:-:S05]  /*16bb0*/  FSEL R19, R19, RZ, P2 ;  /* 0x000000ff13137208 */ /* 0x000fca0001000000 */
[----:B------:R3:W-:Y:S02]  /*16bc0*/  STG.E desc[UR10][R36.64+0x10], R19 ;  /* 0x0000101324007986 */ /* 0x0007e4000c10190a */
.L_x_707:
        /* <DEDUP_REMOVED lines=21> */
.L_x_712:
[----:B------:R-:W-:Y:S05]  /*16d20*/  BSYNC.RECONVERGENT B2 ;  /* 0x0000000000027941 */ /* 0x000fea0003800200 */
.L_x_711:
[----:B------:R-:W-:-:S05]  /*16d30*/  FSEL R19, R19, RZ, P2 ;  /* 0x000000ff13137208 */ /* 0x000fca0001000000 */
[----:B------:R4:W-:Y:S02]  /*16d40*/  STG.E desc[UR10][R36.64+0x14], R19 ;  /* 0x0000141324007986 */ /* 0x0009e4000c10190a */
.L_x_710:
        /* <DEDUP_REMOVED lines=21> */
.L_x_715:
[----:B------:R-:W-:Y:S05]  /*16ea0*/  BSYNC.RECONVERGENT B2 ;  /* 0x0000000000027941 */ /* 0x000fea0003800200 */
.L_x_714:
[----:B------:R-:W-:-:S05]  /*16eb0*/  FSEL R19, R19, RZ, P2 ;  /* 0x000000ff13137208 */ /* 0x000fca0001000000 */
[----:B------:R0:W-:Y:S02]  /*16ec0*/  STG.E desc[UR10][R36.64+0x18], R19 ;  /* 0x0000181324007986 */ /* 0x0001e4000c10190a */
.L_x_713:
        /* <DEDUP_REMOVED lines=21> */
.L_x_718:
[----:B------:R-:W-:Y:S05]  /*17020*/  BSYNC.RECONVERGENT B2 ;  /* 0x0000000000027941 */ /* 0x000fea0003800200 */
.L_x_717:
[----:B------:R-:W-:-:S05]  /*17030*/  FSEL R19, R19, RZ, P2 ;  /* 0x000000ff13137208 */ /* 0x000fca0001000000 */
[----:B------:R0:W-:Y:S02]  /*17040*/  STG.E desc[UR10][R36.64+0x1c], R19 ;  /* 0x00001c1324007986 */ /* 0x0001e4000c10190a */
.L_x_716:
        /* <DEDUP_REMOVED lines=21> */
.L_x_721:
[----:B------:R-:W-:Y:S05]  /*171a0*/  BSYNC.RECONVERGENT B2 ;  /* 0x0000000000027941 */ /* 0x000fea0003800200 */
.L_x_720:
[----:B------:R-:W-:-:S05]  /*171b0*/  FSEL R19, R19, RZ, P2 ;  /* 0x000000ff13137208 */ /* 0x000fca0001000000 */
[----:B------:R0:W-:Y:S02]  /*171c0*/  STG.E desc[UR10][R36.64+0x20], R19 ;  /* 0x0000201324007986 */ /* 0x0001e4000c10190a */
.L_x_719:
        /* <DEDUP_REMOVED lines=21> */
.L_x_724:
[----:B------:R-:W-:Y:S05]  /*17320*/  BSYNC.RECONVERGENT B2 ;  /* 0x0000000000027941 */ /* 0x000fea0003800200 */
.L_x_723:
[----:B------:R-:W-:-:S05]  /*17330*/  FSEL R19, R19, RZ, P2 ;  /* 0x000000ff13137208 */ /* 0x000fca0001000000 */
[----:B------:R0:W-:Y:S02]  /*17340*/  STG.E desc[UR10][R36.64+0x24], R19 ;  /* 0x0000241324007986 */ /* 0x0001e4000c10190a */
.L_x_722:
        /* <DEDUP_REMOVED lines=21> */
.L_x_727:
[----:B------:R-:W-:Y:S05]  /*174a0*/  BSYNC.RECONVERGENT B2 ;  /* 0x0000000000027941 */ /* 0x000fea0003800200 */
.L_x_726:
[----:B------:R-:W-:-:S05]  /*174b0*/  FSEL R19, R19, RZ, P2 ;  /* 0x000000ff13137208 */ /* 0x000fca0001000000 */
[----:B------:R0:W-:Y:S02]  /*174c0*/  STG.E desc[UR10][R36.64+0x28], R19 ;  /* 0x0000281324007986 */ /* 0x0001e4000c10190a */
.L_x_725:
        /* <DEDUP_REMOVED lines=21> */
.L_x_730:
[----:B------:R-:W-:Y:S05]  /*17620*/  BSYNC.RECONVERGENT B2 ;  /* 0x0000000000027941 */ /* 0x000fea0003800200 */
.L_x_729:
[----:B------:R-:W-:-:S05]  /*17630*/  FSEL R19, R19, RZ, P2 ;  /* 0x000000ff13137208 */ /* 0x000fca0001000000 */
[----:B------:R0:W-:Y:S02]  /*17640*/  STG.E desc[UR10][R36.64+0x2c], R19 ;  /* 0x00002c1324007986 */ /* 0x0001e4000c10190a */
.L_x_728:
        /* <DEDUP_REMOVED lines=21> */
.L_x_733:
[----:B------:R-:W-:Y:S05]  /*177a0*/  BSYNC.RECONVERGENT B2 ;  /* 0x0000000000027941 */ /* 0x000fea0003800200 */
.L_x_732:
[----:B------:R-:W-:-:S05]  /*177b0*/  FSEL R19, R19, RZ, P2 ;  /* 0x000000ff13137208 */ /* 0x000fca0001000000 */
[----:B------:R0:W-:Y:S02]  /*177c0*/  STG.E desc[UR10][R36.64+0x30], R19 ;  /* 0x0000301324007986 */ /* 0x0001e4000c10190a */
.L_x_731:
        /* <DEDUP_REMOVED lines=21> */
.L_x_736:
[----:B------:R-:W-:Y:S05]  /*17920*/  BSYNC.RECONVERGENT B2 ;  /* 0x0000000000027941 */ /* 0x000fea0003800200 */
.L_x_735:
[----:B------:R-:W-:-:S05]  /*17930*/  FSEL R19, R19, RZ, P2 ;  /* 0x000000ff13137208 */ /* 0x000fca0001000000 */
[----:B------:R0:W-:Y:S02]  /*17940*/  STG.E desc[UR10][R36.64+0x34], R19 ;  /* 0x0000341324007986 */ /* 0x0001e4000c10190a */
.L_x_734:
        /* <DEDUP_REMOVED lines=21> */
.L_x_739:
[----:B------:R-:W-:Y:S05]  /*17aa0*/  BSYNC.RECONVERGENT B2 ;  /* 0x0000000000027941 */ /* 0x000fea0003800200 */
.L_x_738:
[----:B------:R-:W-:-:S05]  /*17ab0*/  FSEL R19, R19, RZ, P2 ;  /* 0x000000ff13137208 */ /* 0x000fca0001000000 */
[----:B------:R0:W-:Y:S02]  /*17ac0*/  STG.E desc[UR10][R36.64+0x38], R19 ;  /* 0x0000381324007986 */ /* 0x0001e4000c10190a */
.L_x_737:
        /* <DEDUP_REMOVED lines=21> */
.L_x_742:
[----:B------:R-:W-:Y:S05]  /*17c20*/  BSYNC.RECONVERGENT B2 ;  /* 0x0000000000027941 */ /* 0x000fea0003800200 */
.L_x_741:
[----:B------:R-:W-:-:S05]  /*17c30*/  FSEL R19, R19, RZ, P2 ;  /* 0x000000ff13137208 */ /* 0x000fca0001000000 */
[----:B------:R0:W-:Y:S02]  /*17c40*/  STG.E desc[UR10][R36.64+0x3c], R19 ;  /* 0x00003c1324007986 */ /* 0x0001e4000c10190a */
.L_x_740:
[----:B------:R-:W5:Y:S01]  /*17c50*/  LDCU.64 UR4, c[0x0][0x3a8] ;  /* 0x00007500ff0477ac */ /* 0x000f620008000a00 */
[----:B------:R-:W-:-:S04]  /*17c60*/  IADD3 R22, PT, PT, R22, 0xf, RZ ;  /* 0x0000000f16167810 */ /* 0x000fc80007ffe0ff */
[----:B-----5:R-:W-:Y:S01]  /*17c70*/  ISETP.GE.AND P0, PT, R22, UR4, PT ;  /* 0x0000000416007c0c */ /* 0x020fe2000bf06270 */
[----:B------:R-:W-:-:S12]  /*17c80*/  VIADD R29, R29, UR5 ;  /* 0x000000051d1d7c36 */ /* 0x000fd80008000000 */
        /* <DEDUP_REMOVED lines=18> */
.L_x_745:
[----:B------:R-:W-:Y:S05]  /*17db0*/  BSYNC.RECONVERGENT B2 ;  /* 0x0000000000027941 */ /* 0x000fea0003800200 */
.L_x_744:
[----:B------:R-:W0:Y:S01]  /*17dc0*/  LDC.64 R18, c[0x0][0x390] ;  /* 0x0000e400ff127b82 */ /* 0x000e220000000a00 */
[----:B------:R-:W-:Y:S02]  /*17dd0*/  IADD3 R23, PT, PT, R2, R29, RZ ;  /* 0x0000001d02177210 */ /* 0x000fe40007ffe0ff */
[----:B------:R-:W-:-:S03]  /*17de0*/  FSEL R21, R20, RZ, P2 ;  /* 0x000000ff14157208 */ /* 0x000fc60001000000 */
[----:B0-----:R-:W-:-:S05]  /*17df0*/  IMAD.WIDE R18, R23, 0x4, R18 ;  /* 0x0000000417127825 */ /* 0x001fca00078e0212 */
[----:B------:R0:W-:Y:S02]  /*17e00*/  STG.E desc[UR10][R18.64], R21 ;  /* 0x0000001512007986 */ /* 0x0001e4000c10190a */
.L_x_743:
        /* <DEDUP_REMOVED lines=26> */
.L_x_748:
[----:B------:R-:W-:Y:S05]  /*17fb0*/  BSYNC.RECONVERGENT B2 ;  /* 0x0000000000027941 */ /* 0x000fea0003800200 */
.L_x_747:
[----:B------:R-:W-:-:S05]  /*17fc0*/  FSEL R19, R0, RZ, P2 ;  /* 0x000000ff00137208 */ /* 0x000fca0001000000 */
[----:B------:R0:W-:Y:S02]  /*17fd0*/  STG.E desc[UR10][R2.64+0x4], R19 ;  /* 0x0000041302007986 */ /* 0x0001e4000c10190a */
.L_x_746:
        /* <DEDUP_REMOVED lines=21> */
.L_x_751:
[----:B------:R-:W-:Y:S05]  /*18130*/  BSYNC.RECONVERGENT B2 ;  /* 0x0000000000027941 */ /* 0x000fea0003800200 */
.L_x_750:
[----:B------:R-:W-:-:S05]  /*18140*/  FSEL R19, R0, RZ, P2 ;  /* 0x000000ff00137208 */ /* 0x000fca0001000000 */
[----:B------:R1:W-:Y:S02]  /*18150*/  STG.E desc[UR10][R2.64+0x8], R19 ;  /* 0x0000081302007986 */ /* 0x0003e4000c10190a */
.L_x_749:
[----:B------:R-:W2:Y:S02]  /*18160*/  LDCU.64 UR4, c[0x0][0x3a8] ;  /* 0x00007500ff0477ac */ /* 0x000ea40008000a00 */
[----:B--2---:R-:W-:-:S04]  /*18170*/  ISETP.GE.AND P0, PT, R5, UR5, PT ;  /* 0x0000000505007c0c */ /* 0x004fc8000bf06270 */
[----:B------:R-:W-:-:S13]  /*18180*/  ISETP.GE.OR P0, PT, R22, UR4, P0 ;  /* 0x0000000416007c0c */ /* 0x000fda0008706670 */
[----:B------:R-:W-:Y:S05]  /*18190*/  @P0 BRA `(.L_x_752) ;  /* 0x0000000000500947 */ /* 0x000fea0003800000 */
[----:B------:R-:W2:Y:S04]  /*181a0*/  LDG.E.CONSTANT R34, desc[UR10][R26.64+0x3c] ;  /* 0x00003c0a1a227981 */ /* 0x000ea8000c1e9900 */
[----:B------:R-:W2:Y:S04]  /*181b0*/  LDG.E.CONSTANT R5, desc[UR10][R24.64+0xc] ;  /* 0x00000c0a18057981 */ /* 0x000ea8000c1e9900 */
[----:B------:R-:W3:Y:S01]  /*181c0*/  LDL R18, [R1+0x3cc] ;  /* 0x0003cc0001127983 */ /* 0x000ee20000100800 */
[----:B------:R-:W-:Y:S01]  /*181d0*/  BSSY.RECONVERGENT B2, `(.L_x_753) ;  /* 0x000000e000027945 */ /* 0x000fe20003800200 */
[----:B--2---:R-:W-:-:S04]  /*181e0*/  FMUL R34, R5, R34 ;  /* 0x0000002205227220 */ /* 0x004fc80000400000 */
[----:B------:R-:W2:Y:S01]  /*181f0*/  MUFU.RCP R5, R34 ;  /* 0x0000002200057308 */ /* 0x000ea20000001000 */
[----:B------:R-:W-:-:S07]  /*18200*/  FSETP.GEU.AND P2, PT, R34, 9.9999999392252902908e-09, PT ;  /* 0x322bcc772200780b */ /* 0x000fce0003f4e000 */
[----:B---3--:R-:W3:Y:S01]  /*18210*/  FCHK P0, R18, R34 ;  /* 0x0000002212007302 */ /* 0x008ee20000000000 */
[----:B--2---:R-:W-:-:S04]  /*18220*/  FFMA R0, -R34, R5, 1 ;  /* 0x3f80000022007423 */ /* 0x004fc80000000105 */
[----:B------:R-:W-:-:S04]  /*18230*/  FFMA R5, R5, R0, R5 ;  /* 0x0000000005057223 */ /* 0x000fc80000000005 */
[----:B------:R-:W-:-:S04]  /*18240*/  FFMA R0, R18, R5, RZ ;  /* 0x0000000512007223 */ /* 0x000fc800000000ff */
[----:B------:R-:W-:-:S04]  /*18250*/  FFMA R4, -R34, R0, R18 ;  /* 0x0000000022047223 */ /* 0x000fc80000000112 */
[----:B------:R-:W-:Y:S01]  /*18260*/  FFMA R0, R5, R4, R0 ;  /* 0x0000000405007223 */ /* 0x000fe20000000000 */
[----:B---3--:R-:W-:Y:S06]  /*18270*/  @!P0 BRA `(.L_x_754) ;  /* 0x00000000000c8947 */ /* 0x008fec0003800000 */
[----:B01----:R-:W-:-:S07]  /*18280*/  MOV R19, 0x182a0 ;  /* 0x000182a000137802 */ /* 0x003fce0000000f00 */
[----:B------:R-:W-:Y:S05]  /*18290*/  CALL.REL.NOINC `($__internal_1_$__cuda_sm3x_div_rn_noftz_f32_slowpath) ;  /* 0x0000001000947944 */ /* 0x000fea0003c00000 */
[----:B------:R-:W-:-:S07]  /*182a0*/  MOV R0, R18 ;  /* 0x0000001200007202 */ /* 0x000fce0000000f00 */
.L_x_754:
[----:B------:R-:W-:Y:S05]  /*182b0*/  BSYNC.RECONVERGENT B2 ;  /* 0x0000000000027941 */ /* 0x000fea0003800200 */
.L_x_753:
[----:B------:R-:W-:-:S05]  /*182c0*/  FSEL R5, R0, RZ, P2 ;  /* 0x000000ff00057208 */ /* 0x000fca0001000000 */
[----:B------:R2:W-:Y:S02]  /*182d0*/  STG.E desc[UR10][R2.64+0xc], R5 ;  /* 0x00000c0502007986 */ /* 0x0005e4000c10190a */
.L_x_752:
[----:B------:R-:W3:Y:S02]  /*182e0*/  LDCU.64 UR4, c[0x0][0x3a8] ;  /* 0x00007500ff0477ac */ /* 0x000ee40008000a00 */
[----:B---3--:R-:W-:-:S04]  /*182f0*/  ISETP.GE.AND P0, PT, R6, UR5, PT ;  /* 0x0000000506007c0c */ /* 0x008fc8000bf06270 */
[----:B------:R-:W-:-:S13]  /*18300*/  ISETP.GE.OR P0, PT, R22, UR4, P0 ;  /* 0x0000000416007c0c */ /* 0x000fda0008706670 */
[----:B------:R-:W-:Y:S05]  /*18310*/  @P0 BRA `(.L_x_755) ;  /* 0x0000000000500947 */ /* 0x000fea0003800000 */
[----:B------:R-:W3:Y:S04]  /*18320*/  LDG.E.CONSTANT R34, desc[UR10][R26.64+0x3c] ;  /* 0x00003c0a1a227981 */ /* 0x000ee8000c1e9900 */
[----:B--2---:R-:W3:Y:S04]  /*18330*/  LDG.E.CONSTANT R5, desc[UR10][R24.64+0x10] ;  /* 0x0000100a18057981 */ /* 0x004ee8000c1e9900 */
[----:B------:R-:W2:Y:S01]  /*18340*/  LDL R18, [R1+0x3d0] ;  /* 0x0003d00001127983 */ /* 0x000ea20000100800 */
[----:B------:R-:W-:Y:S01]  /*18350*/  BSSY.RECONVERGENT B2, `(.L_x_756) ;  /* 0x000000e000027945 */ /* 0x000fe20003800200 */
[----:B---3--:R-:W-:-:S04]  /*18360*/  FMUL R34, R5, R34 ;  /* 0x0000002205227220 */ /* 0x008fc80000400000 */
[----:B------:R-:W3:Y:S01]  /*18370*/  MUFU.RCP R5, R34 ;  /* 0x0000002200057308 */ /* 0x000ee20000001000 */
[----:B------:R-:W-:-:S07]  /*18380*/  FSETP.GEU.AND P2, PT, R34, 9.9999999392252902908e-09, PT ;  /* 0x322bcc772200780b */ /* 0x000fce0003f4e000 */
[----:B--2---:R-:W2:Y:S01]  /*18390*/  FCHK P0, R18, R34 ;  /* 0x0000002212007302 */ /* 0x004ea20000000000 */
[----:B---3--:R-:W-:-:S04]  /*183a0*/  FFMA R0, -R34, R5, 1 ;  /* 0x3f80000022007423 */ /* 0x008fc80000000105 */
[----:B------:R-:W-:-:S04]  /*183b0*/  FFMA R5, R5, R0, R5 ;  /* 0x0000000005057223 */ /* 0x000fc80000000005 */
[----:B------:R-:W-:-:S04]  /*183c0*/  FFMA R0, R18, R5, RZ ;  /* 0x0000000512007223 */ /* 0x000fc800000000ff */
[----:B------:R-:W-:-:S04]  /*183d0*/  FFMA R4, -R34, R0, R18 ;  /* 0x0000000022047223 */ /* 0x000fc80000000112 */
[----:B------:R-:W-:Y:S01]  /*183e0*/  FFMA R0, R5, R4, R0 ;  /* 0x0000000405007223 */ /* 0x000fe20000000000 */
[----:B--2---:R-:W-:Y:S06]  /*183f0*/  @!P0 BRA `(.L_x_757) ;  /* 0x00000000000c8947 */ /* 0x004fec0003800000 */
[----:B01----:R-:W-:-:S07]  /*18400*/  MOV R19, 0x18420 ;  /* 0x0001842000137802 */ /* 0x003fce0000000f00 */
[----:B------:R-:W-:Y:S05]  /*18410*/  CALL.REL.NOINC `($__internal_1_$__cuda_sm3x_div_rn_noftz_f32_slowpath) ;  /* 0x0000001000347944 */ /* 0x000fea0003c00000 */
[----:B------:R-:W-:-:S07]  /*18420*/  MOV R0, R18 ;  /* 0x0000001200007202 */ /* 0x000fce0000000f00 */
.L_x_757:
[----:B------:R-:W-:Y:S05]  /*18430*/  BSYNC.RECONVERGENT B2 ;  /* 0x0000000000027941 */ /* 0x000fea0003800200 */
.L_x_756:
[----:B------:R-:W-:-:S05]  /*18440*/  FSEL R5, R0, RZ, P2 ;  /* 0x000000ff00057208 */ /* 0x000fca0001000000 */
[----:B------:R3:W-:Y:S02]  /*18450*/  STG.E desc[UR10][R2.64+0x10], R5 ;  /* 0x0000100502007986 */ /* 0x0007e4000c10190a */
.L_x_755:
[----:B------:R-:W4:Y:S02]  /*18460*/  LDCU.64 UR4, c[0x0][0x3a8] ;  /* 0x00007500ff0477ac */ /* 0x000f240008000a00 */
[----:B----4-:R-:W-:-:S04]  /*18470*/  ISETP.GE.AND P0, PT, R7, UR5, PT ;  /* 0x0000000507007c0c */ /* 0x010fc8000bf06270 */
[----:B------:R-:W-:-:S13]  /*18480*/  ISETP.GE.OR P0, PT, R22, UR4, P0 ;  /* 0x0000000416007c0c */ /* 0x000fda0008706670 */
[----:B------:R-:W-:Y:S05]  /*18490*/  @P0 BRA `(.L_x_758) ;  /* 0x0000000000500947 */ /* 0x000fea0003800000 */
[----:B------:R-:W4:Y:S04]  /*184a0*/  LDG.E.CONSTANT R34, desc[UR10][R26.64+0x3c] ;  /* 0x00003c0a1a227981 */ /* 0x000f28000c1e9900 */
[----:B--23--:R-:W4:Y:S04]  /*184b0*/  LDG.E.CONSTANT R5, desc[UR10][R24.64+0x14] ;  /* 0x0000140a18057981 */ /* 0x00cf28000c1e9900 */
[----:B------:R-:W2:Y:S01]  /*184c0*/  LDL R18, [R1+0x3d4] ;  /* 0x0003d40001127983 */ /* 0x000ea20000100800 */
[----:B------:R-:W-:Y:S01]  /*184d0*/  BSSY.RECONVERGENT B2, `(.L_x_759) ;  /* 0x000000e000027945 */ /* 0x000fe20003800200 */
[----:B----4-:R-:W-:-:S04]  /*184e0*/  FMUL R34, R5, R34 ;  /* 0x0000002205227220 */ /* 0x010fc80000400000 */
        /* <DEDUP_REMOVED lines=12> */
.L_x_760:
[----:B------:R-:W-:Y:S05]  /*185b0*/  BSYNC.RECONVERGENT B2 ;  /* 0x0000000000027941 */ /* 0x000fea0003800200 */
.L_x_759:
[----:B------:R-:W-:-:S05]  /*185c0*/  FSEL R5, R0, RZ, P2 ;  /* 0x000000ff00057208 */ /* 0x000fca0001000000 */
[----:B------:R4:W-:Y:S02]  /*185d0*/  STG.E desc[UR10][R2.64+0x14], R5 ;  /* 0x0000140502007986 */ /* 0x0009e4000c10190a */
.L_x_758:
[----:B------:R-:W5:Y:S02]  /*185e0*/  LDCU.64 UR4, c[0x0][0x3a8] ;  /* 0x00007500ff0477ac */ /* 0x000f640008000a00 */
[----:B-----5:R-:W-:-:S04]  /*185f0*/  ISETP.GE.AND P0, PT, R8, UR5, PT ;  /* 0x0000000508007c0c */ /* 0x020fc8000bf06270 */
[----:B------:R-:W-:-:S13]  /*18600*/  ISETP.GE.OR P0, PT, R22, UR4, P0 ;  /* 0x0000000416007c0c */ /* 0x000fda0008706670 */
[----:B------:R-:W-:Y:S05]  /*18610*/  @P0 BRA `(.L_x_761) ;  /* 0x0000000000500947 */ /* 0x000fea0003800000 */
[----:B------:R-:W5:Y:S04]  /*18620*/  LDG.E.CONSTANT R34, desc[UR10][R26.64+0x3c] ;  /* 0x00003c0a1a227981 */ /* 0x000f68000c1e9900 */
[----:B--234-:R-:W5:Y:S04]  /*18630*/  LDG.E.CONSTANT R5, desc[UR10][R24.64+0x18] ;  /* 0x0000180a18057981 */ /* 0x01cf68000c1e9900 */
[----:B------:R-:W2:Y:S01]  /*18640*/  LDL R18, [R1+0x3d8] ;  /* 0x0003d80001127983 */ /* 0x000ea20000100800 */
[----:B------:R-:W-:Y:S01]  /*18650*/  BSSY.RECONVERGENT B2, `(.L_x_762) ;  /* 0x000000e000027945 */ /* 0x000fe20003800200 */
[----:B-----5:R-:W-:-:S04]  /*18660*/  FMUL R34, R5, R34 ;  /* 0x0000002205227220 */ /* 0x020fc80000400000 */
        /* <DEDUP_REMOVED lines=11> */
[----:B------:R-:W-:-:S07]  /*18720*/  IMAD.MOV.U32 R0, RZ, RZ, R18 ;  /* 0x000000ffff007224 */ /* 0x000fce00078e0012 */
.L_x_763:
[----:B------:R-:W-:Y:S05]  /*18730*/  BSYNC.RECONVERGENT B2 ;  /* 0x0000000000027941 */ /* 0x000fea0003800200 */
.L_x_762:
[----:B------:R-:W-:-:S05]  /*18740*/  FSEL R5, R0, RZ, P2 ;  /* 0x000000ff00057208 */ /* 0x000fca0001000000 */
[----:B------:R2:W-:Y:S02]  /*18750*/  STG.E desc[UR10][R2.64+0x18], R5 ;  /* 0x0000180502007986 */ /* 0x0005e4000c10190a */
.L_x_761:
        /* <DEDUP_REMOVED lines=21> */
.L_x_766:
[----:B------:R-:W-:Y:S05]  /*188b0*/  BSYNC.RECONVERGENT B2 ;  /* 0x0000000000027941 */ /* 0x000fea0003800200 */
.L_x_765:
[----:B------:R-:W-:-:S05]  /*188c0*/  FSEL R5, R0, RZ, P2 ;  /* 0x000000ff00057208 */ /* 0x000fca0001000000 */
[----:B------:R2:W-:Y:S02]  /*188d0*/  STG.E desc[UR10][R2.64+0x1c], R5 ;  /* 0x00001c0502007986 */ /* 0x0005e4000c10190a */
.L_x_764:
        /* <DEDUP_REMOVED lines=21> */
.L_x_769:
[----:B------:R-:W-:Y:S05]  /*18a30*/  BSYNC.RECONVERGENT B2 ;  /* 0x0000000000027941 */ /* 0x000fea0003800200 */
.L_x_768:
[----:B------:R-:W-:-:S05]  /*18a40*/  FSEL R5, R0, RZ, P2 ;  /* 0x000000ff00057208 */ /* 0x000fca0001000000 */
[----:B------:R2:W-:Y:S02]  /*18a50*/  STG.E desc[UR10][R2.64+0x20], R5 ;  /* 0x0000200502007986 */ /* 0x0005e4000c10190a */
.L_x_767:
        /* <DEDUP_REMOVED lines=21> */
.L_x_772:
[----:B------:R-:W-:Y:S05]  /*18bb0*/  BSYNC.RECONVERGENT B2 ;  /* 0x0000000000027941 */ /* 0x000fea0003800200 */
.L_x_771:
[----:B------:R-:W-:-:S05]  /*18bc0*/  FSEL R5, R0, RZ, P2 ;  /* 0x000000ff00057208 */ /* 0x000fca0001000000 */
[----:B------:R2:W-:Y:S02]  /*18bd0*/  STG.E desc[UR10][R2.64+0x24], R5 ;  /* 0x0000240502007986 */ /* 0x0005e4000c10190a */
.L_x_770:
        /* <DEDUP_REMOVED lines=21> */
.L_x_775:
[----:B------:R-:W-:Y:S05]  /*18d30*/  BSYNC.RECONVERGENT B2 ;  /* 0x0000000000027941 */ /* 0x000fea0003800200 */
.L_x_774:
[----:B------:R-:W-:-:S05]  /*18d40*/  FSEL R5, R0, RZ, P2 ;  /* 0x000000ff00057208 */ /* 0x000fca0001000000 */
[----:B------:R2:W-:Y:S02]  /*18d50*/  STG.E desc[UR10][R2.64+0x28], R5 ;  /* 0x0000280502007986 */ /* 0x0005e4000c10190a */
.L_x_773:
        /* <DEDUP_REMOVED lines=21> */
.L_x_778:
[----:B------:R-:W-:Y:S05]  /*18eb0*/  BSYNC.RECONVERGENT B2 ;  /* 0x0000000000027941 */ /* 0x000fea0003800200 */
.L_x_777:
[----:B------:R-:W-:-:S05]  /*18ec0*/  FSEL R5, R0, RZ, P2 ;  /* 0x000000ff00057208 */ /* 0x000fca0001000000 */
[----:B------:R2:W-:Y:S02]  /*18ed0*/  STG.E desc[UR10][R2.64+0x2c], R5 ;  /* 0x00002c0502007986 */ /* 0x0005e4000c10190a */
.L_x_776:
        /* <DEDUP_REMOVED lines=21> */
.L_x_781:
[----:B------:R-:W-:Y:S05]  /*19030*/  BSYNC.RECONVERGENT B2 ;  /* 0x0000000000027941 */ /* 0x000fea0003800200 */
.L_x_780:
[----:B------:R-:W-:-:S05]  /*19040*/  FSEL R5, R0, RZ, P2 ;  /* 0x000000ff00057208 */ /* 0x000fca0001000000 */
[----:B------:R2:W-:Y:S02]  /*19050*/  STG.E desc[UR10][R2.64+0x30], R5 ;  /* 0x0000300502007986 */ /* 0x0005e4000c10190a */
.L_x_779:
        /* <DEDUP_REMOVED lines=21> */
.L_x_784:
[----:B------:R-:W-:Y:S05]  /*191b0*/  BSYNC.RECONVERGENT B2 ;  /* 0x0000000000027941 */ /* 0x000fea0003800200 */
.L_x_783:
[----:B------:R-:W-:-:S05]  /*191c0*/  FSEL R5, R0, RZ, P2 ;  /* 0x000000ff00057208 */ /* 0x000fca0001000000 */
[----:B------:R2:W-:Y:S02]  /*191d0*/  STG.E desc[UR10][R2.64+0x34], R5 ;  /* 0x0000340502007986 */ /* 0x0005e4000c10190a */
.L_x_782:
        /* <DEDUP_REMOVED lines=21> */
.L_x_787:
[----:B------:R-:W-:Y:S05]  /*19330*/  BSYNC.RECONVERGENT B2 ;  /* 0x0000000000027941 */ /* 0x000fea0003800200 */
.L_x_786:
[----:B------:R-:W-:-:S05]  /*19340*/  FSEL R5, R0, RZ, P2 ;  /* 0x000000ff00057208 */ /* 0x000fca0001000000 */
[----:B------:R2:W-:Y:S02]  /*19350*/  STG.E desc[UR10][R2.64+0x38], R5 ;  /* 0x0000380502007986 */ /* 0x0005e4000c10190a */
.L_x_785:
[----:B------:R-:W5:Y:S02]  /*19360*/  LDCU.64 UR4, c[0x0][0x3a8] ;  /* 0x00007500ff0477ac */ /* 0x000f640008000a00 */
[----:B-----5:R-:W-:-:S04]  /*19370*/  ISETP.GE.AND P0, PT, R17, UR5, PT ;  /* 0x0000000511007c0c */ /* 0x020fc8000bf06270 */
[----:B------:R-:W-:-:S13]  /*19380*/  ISETP.GE.OR P0, PT, R22, UR4, P0 ;  /* 0x0000000416007c0c */ /* 0x000fda0008706670 */
[----:B------:R-:W-:Y:S05]  /*19390*/  @P0 EXIT ;  /* 0x000000000000094d */ /* 0x000fea0003800000 */
[----:B------:R-:W5:Y:S04]  /*193a0*/  LDG.E.CONSTANT R34, desc[UR10][R26.64+0x3c] ;  /* 0x00003c0a1a227981 */ /* 0x000f68000c1e9900 */
[----:B------:R-:W5:Y:S04]  /*193b0*/  LDG.E.CONSTANT R25, desc[UR10][R24.64+0x3c] ;  /* 0x00003c0a18197981 */ /* 0x000f68000c1e9900 */
[----:B------:R-:W2:Y:S01]  /*193c0*/  LDL R18, [R1+0x3fc] ;  /* 0x0003fc0001127983 */ /* 0x000ea20000100800 */
[----:B------:R-:W-:Y:S01]  /*193d0*/  BSSY.RECONVERGENT B2, `(.L_x_788) ;  /* 0x000000e000027945 */ /* 0x000fe20003800200 */
[----:B-----5:R-:W-:-:S04]  /*193e0*/  FMUL R34, R25, R34 ;  /* 0x0000002219227220 */ /* 0x020fc80000400000 */
[----:B--234-:R-:W2:Y:S01]  /*193f0*/  MUFU.RCP R5, R34 ;  /* 0x0000002200057308 */ /* 0x01cea20000001000 */
[----:B------:R-:W-:-:S07]  /*19400*/  FSETP.GEU.AND P2, PT, R34, 9.9999999392252902908e-09, PT ;  /* 0x322bcc772200780b */ /* 0x000fce0003f4e000 */
[----:B------:R-:W3:Y:S01]  /*19410*/  FCHK P0, R18, R34 ;  /* 0x0000002212007302 */ /* 0x000ee20000000000 */
        /* <DEDUP_REMOVED lines=9> */
.L_x_789:
[----:B------:R-:W-:Y:S05]  /*194b0*/  BSYNC.RECONVERGENT B2 ;  /* 0x0000000000027941 */ /* 0x000fea0003800200 */
.L_x_788:
[----:B------:R-:W-:-:S05]  /*194c0*/  FSEL R5, R0, RZ, P2 ;  /* 0x000000ff00057208 */ /* 0x000fca0001000000 */
[----:B------:R-:W-:Y:S01]  /*194d0*/  STG.E desc[UR10][R2.64+0x3c], R5 ;  /* 0x00003c0502007986 */ /* 0x000fe2000c10190a */
[----:B------:R-:W-:Y:S05]  /*194e0*/  EXIT ;  /* 0x000000000000794d */ /* 0x000fea0003800000 */
        .weak           $__internal_1_$__cuda_sm3x_div_rn_noftz_f32_slowpath
        .type           $__internal_1_$__cuda_sm3x_div_rn_noftz_f32_slowpath,@function
        .size           $__internal_1_$__cuda_sm3x_div_rn_noftz_f32_slowpath,(.L_x_803 - $__internal_1_$__cuda_sm3x_div_rn_noftz_f32_slowpath)
$__internal_1_$__cuda_sm3x_div_rn_noftz_f32_slowpath:
[----:B------:R-:W-:Y:S01]  /*194f0*/  SHF.R.U32.HI R21, RZ, 0x17, R34 ;  /* 0x00000017ff157819 */ /* 0x000fe20000011622 */
[----:B------:R-:W-:Y:S01]  /*19500*/  BSSY.RECONVERGENT B0, `(.L_x_790) ;  /* 0x0000063000007945 */ /* 0x000fe20003800200 */
[----:B------:R-:W-:Y:S02]  /*19510*/  SHF.R.U32.HI R33, RZ, 0x17, R18 ;  /* 0x00000017ff217819 */ /* 0x000fe40000011612 */
[----:B------:R-:W-:Y:S02]  /*19520*/  LOP3.LUT R21, R21, 0xff, RZ, 0xc0, !PT ;  /* 0x000000ff15157812 */ /* 0x000fe400078ec0ff */
[----:B------:R-:W-:Y:S02]  /*19530*/  LOP3.LUT R33, R33, 0xff, RZ, 0xc0, !PT ;  /* 0x000000ff21217812 */ /* 0x000fe400078ec0ff */
[----:B------:R-:W-:Y:S02]  /*19540*/  IADD3 R31, PT, PT, R21, -0x1, RZ ;  /* 0xffffffff151f7810 */ /* 0x000fe40007ffe0ff */
[----:B------:R-:W-:-:S02]  /*19550*/  IADD3 R32, PT, PT, R33, -0x1, RZ ;  /* 0xffffffff21207810 */ /* 0x000fc40007ffe0ff */
[----:B------:R-:W-:-:S04]  /*19560*/  ISETP.GT.U32.AND P0, PT, R31, 0xfd, PT ;  /* 0x000000fd1f00780c */ /* 0x000fc80003f04070 */
[----:B------:R-:W-:-:S13]  /*19570*/  ISETP.GT.U32.OR P0, PT, R32, 0xfd, P0 ;  /* 0x000000fd2000780c */ /* 0x000fda0000704470 */
[----:B------:R-:W-:Y:S01]  /*19580*/  @!P0 IMAD.MOV.U32 R30, RZ, RZ, RZ ;  /* 0x000000ffff1e8224 */ /* 0x000fe200078e00ff */
[----:B------:R-:W-:Y:S06]  /*19590*/  @!P0 BRA `(.L_x_791) ;  /* 0x00000000005c8947 */ /* 0x000fec0003800000 */
[----:B------:R-:W-:Y:S02]  /*195a0*/  FSETP.GTU.FTZ.AND P1, PT, |R18|, +INF , PT ;  /* 0x7f8000001200780b */ /* 0x000fe40003f3c200 */
[----:B------:R-:W-:-:S04]  /*195b0*/  FSETP.GTU.FTZ.AND P0, PT, |R34|, +INF , PT ;  /* 0x7f8000002200780b */ /* 0x000fc80003f1c200 */
[----:B------:R-:W-:-:S13]  /*195c0*/  PLOP3.LUT P0, PT, P1, P0, PT, 0xf8, 0x8f ;  /* 0x00000000008f781c */ /* 0x000fda0000f01f70 */
[----:B------:R-:W-:Y:S05]  /*195d0*/  @P0 BRA `(.L_x_792) ;  /* 0x0000000400500947 */ /* 0x000fea0003800000 */
[----:B------:R-:W-:-:S13]  /*195e0*/  LOP3.LUT P0, RZ, R34, 0x7fffffff, R18, 0xc8, !PT ;  /* 0x7fffffff22ff7812 */ /* 0x000fda000780c812 */
[----:B------:R-:W-:Y:S05]  /*195f0*/  @!P0 BRA `(.L_x_793) ;  /* 0x0000000400408947 */ /* 0x000fea0003800000 */
[----:B------:R-:W-:Y:S02]  /*19600*/  FSETP.NEU.FTZ.AND P0, PT, |R18|, +INF , PT ;  /* 0x7f8000001200780b */ /* 0x000fe40003f1d200 */
[----:B------:R-:W-:Y:S02]  /*19610*/  FSETP.NEU.FTZ.AND P3, PT, |R34|, +INF , PT ;  /* 0x7f8000002200780b */ /* 0x000fe40003f7d200 */
[----:B------:R-:W-:-:S11]  /*19620*/  FSETP.NEU.FTZ.AND P4, PT, |R18|, +INF , PT ;  /* 0x7f8000001200780b */ /* 0x000fd60003f9d200 */
[----:B------:R-:W-:Y:S05]  /*19630*/  @!P3 BRA !P0, `(.L_x_793) ;  /* 0x000000040030b947 */ /* 0x000fea0004000000 */
[----:B------:R-:W-:-:S04]  /*19640*/  LOP3.LUT P0, RZ, R18, 0x7fffffff, RZ, 0xc0, !PT ;  /* 0x7fffffff12ff7812 */ /* 0x000fc8000780c0ff */
[----:B------:R-:W-:-:S13]  /*19650*/  PLOP3.LUT P3, PT, P3, P0, PT, 0x2f, 0xf2 ;  /* 0x0000000000f2781c */ /* 0x000fda0001f60577 */
[----:B------:R-:W-:Y:S05]  /*19660*/  @P3 BRA `(.L_x_794) ;  /* 0x00000004001c3947 */ /* 0x000fea0003800000 */
[----:B------:R-:W-:-:S04]  /*19670*/  LOP3.LUT P0, RZ, R34, 0x7fffffff, RZ, 0xc0, !PT ;  /* 0x7fffffff22ff7812 */ /* 0x000fc8000780c0ff */
[----:B------:R-:W-:-:S13]  /*19680*/  PLOP3.LUT P0, PT, P4, P0, PT, 0x2f, 0xf2 ;  /* 0x0000000000f2781c */ /* 0x000fda0002700577 */
[----:B------:R-:W-:Y:S05]  /*19690*/  @P0 BRA `(.L_x_795) ;  /* 0x0000000400040947 */ /* 0x000fea0003800000 */
[----:B------:R-:W-:Y:S02]  /*196a0*/  ISETP.GE.AND P0, PT, R32, RZ, PT ;  /* 0x000000ff2000720c */ /* 0x000fe40003f06270 */
[----:B------:R-:W-:-:S11]  /*196b0*/  ISETP.GE.AND P1, PT, R31, RZ, PT ;  /* 0x000000ff1f00720c */ /* 0x000fd60003f26270 */
[----:B------:R-:W-:Y:S01]  /*196c0*/  @P0 MOV R30, RZ ;  /* 0x000000ff001e0202 */ /* 0x000fe20000000f00 */
[----:B------:R-:W-:Y:S01]  /*196d0*/  @!P0 FFMA R18, R18, 1.84467440737095516160e+19, RZ ;  /* 0x5f80000012128823 */ /* 0x000fe200000000ff */
[----:B------:R-:W-:Y:S01]  /*196e0*/  @!P0 MOV R30, 0xffffffc0 ;  /* 0xffffffc0001e8802 */ /* 0x000fe20000000f00 */
[----:B------:R-:W-:-:S03]  /*196f0*/  @!P1 FFMA R34, R34, 1.84467440737095516160e+19, RZ ;  /* 0x5f80000022229823 */ /* 0x000fc600000000ff */
[----:B------:R-:W-:-:S07]  /*19700*/  @!P1 IADD3 R30, PT, PT, R30, 0x40, RZ ;  /* 0x000000401e1e9810 */ /* 0x000fce0007ffe0ff */
.L_x_791:
[----:B------:R-:W-:Y:S01]  /*19710*/  LEA R32, R21, 0xc0800000, 0x17 ;  /* 0xc080000015207811 */ /* 0x000fe200078eb8ff */
[----:B------:R-:W-:Y:S01]  /*19720*/  BSSY.RECONVERGENT B1, `(.L_x_796) ;  /* 0x0000036000017945 */ /* 0x000fe20003800200 */
[----:B------:R-:W-:-:S03]  /*19730*/  IADD3 R33, PT, PT, R33, -0x7f, RZ ;  /* 0xffffff8121217810 */ /* 0x000fc60007ffe0ff */
[----:B------:R-:W-:Y:S02]  /*19740*/  IMAD.IADD R32, R34, 0x1, -R32 ;  /* 0x0000000122207824 */ /* 0x000fe400078e0a20 */
[C---:B------:R-:W-:Y:S01]  /*19750*/  IMAD R18, R33.reuse, -0x800000, R18 ;  /* 0xff80000021127824 */ /* 0x040fe200078e0212 */
[----:B------:R-:W-:Y:S01]  /*19760*/  IADD3 R33, PT, PT, R33, 0x7f, -R21 ;  /* 0x0000007f21217810 */ /* 0x000fe20007ffe815 */
[----:B------:R0:W1:Y:S03]  /*19770*/  MUFU.RCP R31, R32 ;  /* 0x00000020001f7308 */ /* 0x0000660000001000 */
[----:B------:R-:W-:Y:S01]  /*19780*/  IADD3 R30, PT, PT, R33, R30, RZ ;  /* 0x0000001e211e7210 */ /* 0x000fe20007ffe0ff */
[----:B0-----:R-:W-:-:S04]  /*19790*/  FADD.FTZ R32, -R32, -RZ ;  /* 0x800000ff20207221 */ /* 0x001fc80000010100 */
[----:B-1----:R-:W-:-:S04]  /*197a0*/  FFMA R34, R31, R32, 1 ;  /* 0x3f8000001f227423 */ /* 0x002fc80000000020 */
[----:B------:R-:W-:-:S04]  /*197b0*/  FFMA R31, R31, R34, R31 ;  /* 0x000000221f1f7223 */ /* 0x000fc8000000001f */
[----:B------:R-:W-:-:S04]  /*197c0*/  FFMA R34, R18, R31, RZ ;  /* 0x0000001f12227223 */ /* 0x000fc800000000ff */
[----:B------:R-:W-:-:S04]  /*197d0*/  FFMA R35, R32, R34, R18 ;  /* 0x0000002220237223 */ /* 0x000fc80000000012 */
[----:B------:R-:W-:-:S04]  /*197e0*/  FFMA R35, R31, R35, R34 ;  /* 0x000000231f237223 */ /* 0x000fc80000000022 */
[----:B------:R-:W-:-:S04]  /*197f0*/  FFMA R18, R32, R35, R18 ;  /* 0x0000002320127223 */ /* 0x000fc80000000012 */
[----:B------:R-:W-:-:S05]  /*19800*/  FFMA R32, R31, R18, R35 ;  /* 0x000000121f207223 */ /* 0x000fca0000000023 */
[----:B------:R-:W-:-:S04]  /*19810*/  SHF.R.U32.HI R21, RZ, 0x17, R32 ;  /* 0x00000017ff157819 */ /* 0x000fc80000011620 */
[----:B------:R-:W-:-:S04]  /*19820*/  LOP3.LUT R21, R21, 0xff, RZ, 0xc0, !PT ;  /* 0x000000ff15157812 */ /* 0x000fc800078ec0ff */
[----:B------:R-:W-:-:S05]  /*19830*/  IADD3 R21, PT, PT, R21, R30, RZ ;  /* 0x0000001e15157210 */ /* 0x000fca0007ffe0ff */
[----:B------:R-:W-:-:S05]  /*19840*/  VIADD R33, R21, 0xffffffff ;  /* 0xffffffff15217836 */ /* 0x000fca0000000000 */
[----:B------:R-:W-:-:S13]  /*19850*/  ISETP.GE.U32.AND P0, PT, R33, 0xfe, PT ;  /* 0x000000fe2100780c */ /* 0x000fda0003f06070 */
[----:B------:R-:W-:Y:S05]  /*19860*/  @!P0 BRA `(.L_x_797) ;  /* 0x0000000000808947 */ /* 0x000fea0003800000 */
[----:B------:R-:W-:-:S13]  /*19870*/  ISETP.GT.AND P0, PT, R21, 0xfe, PT ;  /* 0x000000fe1500780c */ /* 0x000fda0003f04270 */
[----:B------:R-:W-:Y:S05]  /*19880*/  @P0 BRA `(.L_x_798) ;  /* 0x00000000006c0947 */ /* 0x000fea0003800000 */
[----:B------:R-:W-:-:S13]  /*19890*/  ISETP.GE.AND P0, PT, R21, 0x1, PT ;  /* 0x000000011500780c */ /* 0x000fda0003f06270 */
[----:B------:R-:W-:Y:S05]  /*198a0*/  @P0 BRA `(.L_x_799) ;  /* 0x0000000000740947 */ /* 0x000fea0003800000 */
[----:B------:R-:W-:Y:S02]  /*198b0*/  ISETP.GE.AND P0, PT, R21, -0x18, PT ;  /* 0xffffffe81500780c */ /* 0x000fe40003f06270 */
[----:B------:R-:W-:-:S11]  /*198c0*/  LOP3.LUT R32, R32, 0x80000000, RZ, 0xc0, !PT ;  /* 0x8000000020207812 */ /* 0x000fd600078ec0ff */
[----:B------:R-:W-:Y:S05]  /*198d0*/  @!P0 BRA `(.L_x_799) ;  /* 0x0000000000688947 */ /* 0x000fea0003800000 */
[CCC-:B------:R-:W-:Y:S01]  /*198e0*/  FFMA.RZ R30, R31.reuse, R18.reuse, R35.reuse ;  /* 0x000000121f1e7223 */ /* 0x1c0fe2000000c023 */
[CCC-:B------:R-:W-:Y:S01]  /*198f0*/  FFMA.RP R33, R31.reuse, R18.reuse, R35.reuse ;  /* 0x000000121f217223 */ /* 0x1c0fe20000008023 */
[----:B------:R-:W-:Y:S01]  /*19900*/  FFMA.RM R31, R31, R18, R35 ;  /* 0x000000121f1f7223 */ /* 0x000fe20000004023 */
[C---:B------:R-:W-:Y:S02]  /*19910*/  IADD3 R18, PT, PT, R21.reuse, 0x20, RZ ;  /* 0x0000002015127810 */ /* 0x040fe40007ffe0ff */
[----:B------:R-:W-:Y:S02]  /*19920*/  LOP3.LUT R30, R30, 0x7fffff, RZ, 0xc0, !PT ;  /* 0x007fffff1e1e7812 */ /* 0x000fe400078ec0ff */
[C---:B------:R-:W-:Y:S02]  /*19930*/  ISETP.NE.AND P0, PT, R21.reuse, RZ, PT ;  /* 0x000000ff1500720c */ /* 0x040fe40003f05270 */
[----:B------:R-:W-:Y:S02]  /*19940*/  LOP3.LUT R30, R30, 0x800000, RZ, 0xfc, !PT ;  /* 0x008000001e1e7812 */ /* 0x000fe400078efcff */
[----:B------:R-:W-:-:S02]  /*19950*/  ISETP.NE.AND P1, PT, R21, RZ, PT ;  /* 0x000000ff1500720c */ /* 0x000fc40003f25270 */
[----:B------:R-:W-:Y:S02]  /*19960*/  IADD3 R21, PT, PT, -R21, RZ, RZ ;  /* 0x000000ff15157210 */ /* 0x000fe40007ffe1ff */
[----:B------:R-:W-:Y:S02]  /*19970*/  SHF.L.U32 R18, R30, R18, RZ ;  /* 0x000000121e127219 */ /* 0x000fe400000006ff */
[----:B------:R-:W-:Y:S02]  /*19980*/  SEL R21, R21, RZ, P0 ;  /* 0x000000ff15157207 */ /* 0x000fe40000000000 */
[----:B------:R-:W-:Y:S02]  /*19990*/  FSETP.NEU.FTZ.AND P3, PT, R33, R31, PT ;  /* 0x0000001f2100720b */ /* 0x000fe40003f7d000 */
[----:B------:R-:W-:Y:S02]  /*199a0*/  ISETP.NE.AND P0, PT, R18, RZ, P1 ;  /* 0x000000ff1200720c */ /* 0x000fe40000f05270 */
[----:B------:R-:W-:-:S02]  /*199b0*/  SHF.R.U32.HI R30, RZ, R21, R30 ;  /* 0x00000015ff1e7219 */ /* 0x000fc4000001161e */
[----:B------:R-:W-:Y:S02]  /*199c0*/  PLOP3.LUT P0, PT, P3, P0, PT, 0xf8, 0x8f ;  /* 0x00000000008f781c */ /* 0x000fe40001f01f70 */
[----:B------:R-:W-:Y:S02]  /*199d0*/  SHF.R.U32.HI R21, RZ, 0x1, R30 ;  /* 0x00000001ff157819 */ /* 0x000fe4000001161e */
[----:B------:R-:W-:-:S04]  /*199e0*/  SEL R18, RZ, 0x1, !P0 ;  /* 0x00000001ff127807 */ /* 0x000fc80004000000 */
[----:B------:R-:W-:-:S04]  /*199f0*/  LOP3.LUT R18, R18, 0x1, R21, 0xf8, !PT ;  /* 0x0000000112127812 */ /* 0x000fc800078ef815 */
[----:B------:R-:W-:-:S04]  /*19a00*/  LOP3.LUT R18, R18, R30, RZ, 0xc0, !PT ;  /* 0x0000001e12127212 */ /* 0x000fc800078ec0ff */
[----:B------:R-:W-:-:S04]  /*19a10*/  IADD3 R18, PT, PT, R21, R18, RZ ;  /* 0x0000001215127210 */ /* 0x000fc80007ffe0ff */
[----:B------:R-:W-:Y:S01]  /*19a20*/  LOP3.LUT R32, R18, R32, RZ, 0xfc, !PT ;  /* 0x0000002012207212 */ /* 0x000fe200078efcff */
[----:B------:R-:W-:Y:S06]  /*19a30*/  BRA `(.L_x_799) ;  /* 0x0000000000107947 */ /* 0x000fec0003800000 */
.L_x_798:
[----:B------:R-:W-:-:S04]  /*19a40*/  LOP3.LUT R32, R32, 0x80000000, RZ, 0xc0, !PT ;  /* 0x8000000020207812 */ /* 0x000fc800078ec0ff */
[----:B------:R-:W-:Y:S01]  /*19a50*/  LOP3.LUT R32, R32, 0x7f800000, RZ, 0xfc, !PT ;  /* 0x7f80000020207812 */ /* 0x000fe200078efcff */
[----:B------:R-:W-:Y:S06]  /*19a60*/  BRA `(.L_x_799) ;  /* 0x0000000000047947 */ /* 0x000fec0003800000 */
.L_x_797:
[----:B------:R-:W-:-:S07]  /*19a70*/  IMAD R32, R30, 0x800000, R32 ;  /* 0x008000001e207824 */ /* 0x000fce00078e0220 */
.L_x_799:
[----:B------:R-:W-:Y:S05]  /*19a80*/  BSYNC.RECONVERGENT B1 ;  /* 0x0000000000017941 */ /* 0x000fea0003800200 */
.L_x_796:
[----:B------:R-:W-:Y:S01]  /*19a90*/  MOV R18, R32 ;  /* 0x0000002000127202 */ /* 0x000fe20000000f00 */
[----:B------:R-:W-:Y:S06]  /*19aa0*/  BRA `(.L_x_800) ;  /* 0x0000000000207947 */ /* 0x000fec0003800000 */
.L_x_795:
[----:B------:R-:W-:-:S04]  /*19ab0*/  LOP3.LUT R18, R34, 0x80000000, R18, 0x48, !PT ;  /* 0x8000000022127812 */ /* 0x000fc800078e4812 */
[----:B------:R-:W-:Y:S01]  /*19ac0*/  LOP3.LUT R18, R18, 0x7f800000, RZ, 0xfc, !PT ;  /* 0x7f80000012127812 */ /* 0x000fe200078efcff */
[----:B------:R-:W-:Y:S06]  /*19ad0*/  BRA `(.L_x_800) ;  /* 0x0000000000147947 */ /* 0x000fec0003800000 */
.L_x_794:
[----:B------:R-:W-:Y:S01]  /*19ae0*/  LOP3.LUT R18, R34, 0x80000000, R18, 0x48, !PT ;  /* 0x8000000022127812 */ /* 0x000fe200078e4812 */
[----:B------:R-:W-:Y:S06]  /*19af0*/  BRA `(.L_x_800) ;  /* 0x00000000000c7947 */ /* 0x000fec0003800000 */
.L_x_793:
[----:B------:R-:W0:Y:S01]  /*19b00*/  MUFU.RSQ R18, -QNAN ;  /* 0xffc0000000127908 */ /* 0x000e220000001400 */
[----:B------:R-:W-:Y:S05]  /*19b10*/  BRA `(.L_x_800) ;  /* 0x0000000000047947 */ /* 0x000fea0003800000 */
.L_x_792:
[----:B------:R-:W-:-:S07]  /*19b20*/  FADD.FTZ R18, R18, R34 ;  /* 0x0000002212127221 */ /* 0x000fce0000010000 */
.L_x_800:
[----:B------:R-:W-:Y:S05]  /*19b30*/  BSYNC.RECONVERGENT B0 ;  /* 0x0000000000007941 */ /* 0x000fea0003800200 */
.L_x_790:
[----:B------:R-:W-:Y:S02]  /*19b40*/  MOV R30, R19 ;  /* 0x00000013001e7202 */ /* 0x000fe40000000f00 */
[----:B------:R-:W-:-:S04]  /*19b50*/  MOV R31, 0x0 ;  /* 0x00000000001f7802 */ /* 0x000fc80000000f00 */
[----:B0-----:R-:W-:Y:S05]  /*19b60*/  RET.REL.NODEC R30 `(_Z28batch_cosine_similarity_tf32PKfS0_PfS0_S0_iii) ;  /* 0xfffffe641e247950 */ /* 0x001fea0003c3ffff */
.L_x_801:
        /* <DEDUP_REMOVED lines=9> */
.L_x_803:


//--------------------- .nv.shared._Z24compute_norms_vectorizedPKfPfii --------------------------
	.section	.nv.shared._Z24compute_norms_vectorizedPKfPfii,"aw",@nobits
	.sectionflags	@""
	.align	4
.nv.shared._Z24compute_norms_vectorizedPKfPfii:
	.zero		1056


//--------------------- .nv.shared.reserved.0     --------------------------
	.section	.nv.shared.reserved.0,"aw",@nobits
	.weak		__nv_reservedSMEM_offset_0_alias
	.size		__nv_reservedSMEM_offset_0_alias, 0, 64
	.other		__nv_reservedSMEM_offset_0_alias,@"STO_CUDA_RESERVED_SHARED STV_DEFAULT"
__nv_reservedSMEM_offset_0_alias:
	.zero		0
	.zero		64


//--------------------- .nv.shared._Z28batch_cosine_similarity_tf32PKfS0_PfS0_S0_iii --------------------------
	.section	.nv.shared._Z28batch_cosine_similarity_tf32PKfS0_PfS0_S0_iii,"aw",@nobits
	.sectionflags	@""
	.align	4
.nv.shared._Z28batch_cosine_similarity_tf32PKfS0_PfS0_S0_iii:
	.zero		9216


//--------------------- .nv.constant0._Z24compute_norms_vectorizedPKfPfii --------------------------
	.section	.nv.constant0._Z24compute_norms_vectorizedPKfPfii,"a",@progbits
	.sectionflags	@""
	.align	4
.nv.constant0._Z24compute_norms_vectorizedPKfPfii:
	.zero		920


//--------------------- .nv.constant0._Z28batch_cosine_similarity_tf32PKfS0_PfS0_S0_iii --------------------------
	.section	.nv.constant0._Z28batch_cosine_similarity_tf32PKfS0_PfS0_S0_iii,"a",@progbits
	.sectionflags	@""
	.align	4
.nv.constant0._Z28batch_cosine_similarity_tf32PKfS0_PfS0_S0_iii:
	.zero		948


//--------------------- SYMBOLS --------------------------

	.type		.nv.reservedSmem.offset0,@object
	.size		.nv.reservedSmem.offset0,0x4
	.type		.nv.reservedSmem.cap,@object
	.size		.nv.reservedSmem.cap,0x4
